//
// Generated by NVIDIA NVVM Compiler
//
// Compiler Build ID: CL-36424714
// Cuda compilation tools, release 13.0, V13.0.88
// Based on NVVM 20.0.0
//

.version 9.0
.target sm_100
.address_size 64

	// .globl	_Z32conv_transpose2d_fp32_opt_kernelPKfS0_S0_Pfiiiiiiiiiiiiiii

.visible .entry _Z32conv_transpose2d_fp32_opt_kernelPKfS0_S0_Pfiiiiiiiiiiiiiii(
	.param .u64 .ptr .align 1 _Z32conv_transpose2d_fp32_opt_kernelPKfS0_S0_Pfiiiiiiiiiiiiiii_param_0,
	.param .u64 .ptr .align 1 _Z32conv_transpose2d_fp32_opt_kernelPKfS0_S0_Pfiiiiiiiiiiiiiii_param_1,
	.param .u64 .ptr .align 1 _Z32conv_transpose2d_fp32_opt_kernelPKfS0_S0_Pfiiiiiiiiiiiiiii_param_2,
	.param .u64 .ptr .align 1 _Z32conv_transpose2d_fp32_opt_kernelPKfS0_S0_Pfiiiiiiiiiiiiiii_param_3,
	.param .u32 _Z32conv_transpose2d_fp32_opt_kernelPKfS0_S0_Pfiiiiiiiiiiiiiii_param_4,
	.param .u32 _Z32conv_transpose2d_fp32_opt_kernelPKfS0_S0_Pfiiiiiiiiiiiiiii_param_5,
	.param .u32 _Z32conv_transpose2d_fp32_opt_kernelPKfS0_S0_Pfiiiiiiiiiiiiiii_param_6,
	.param .u32 _Z32conv_transpose2d_fp32_opt_kernelPKfS0_S0_Pfiiiiiiiiiiiiiii_param_7,
	.param .u32 _Z32conv_transpose2d_fp32_opt_kernelPKfS0_S0_Pfiiiiiiiiiiiiiii_param_8,
	.param .u32 _Z32conv_transpose2d_fp32_opt_kernelPKfS0_S0_Pfiiiiiiiiiiiiiii_param_9,
	.param .u32 _Z32conv_transpose2d_fp32_opt_kernelPKfS0_S0_Pfiiiiiiiiiiiiiii_param_10,
	.param .u32 _Z32conv_transpose2d_fp32_opt_kernelPKfS0_S0_Pfiiiiiiiiiiiiiii_param_11,
	.param .u32 _Z32conv_transpose2d_fp32_opt_kernelPKfS0_S0_Pfiiiiiiiiiiiiiii_param_12,
	.param .u32 _Z32conv_transpose2d_fp32_opt_kernelPKfS0_S0_Pfiiiiiiiiiiiiiii_param_13,
	.param .u32 _Z32conv_transpose2d_fp32_opt_kernelPKfS0_S0_Pfiiiiiiiiiiiiiii_param_14,
	.param .u32 _Z32conv_transpose2d_fp32_opt_kernelPKfS0_S0_Pfiiiiiiiiiiiiiii_param_15,
	.param .u32 _Z32conv_transpose2d_fp32_opt_kernelPKfS0_S0_Pfiiiiiiiiiiiiiii_param_16,
	.param .u32 _Z32conv_transpose2d_fp32_opt_kernelPKfS0_S0_Pfiiiiiiiiiiiiiii_param_17,
	.param .u32 _Z32conv_transpose2d_fp32_opt_kernelPKfS0_S0_Pfiiiiiiiiiiiiiii_param_18
)
.maxntid 256
{
	.reg .pred 	%p<28>;
	.reg .b32 	%r<61>;
	.reg .b32 	%f<156>;
	.reg .b64 	%rd<142>;

	ld.param.u64 	%rd41, [_Z32conv_transpose2d_fp32_opt_kernelPKfS0_S0_Pfiiiiiiiiiiiiiii_param_0];
	ld.param.u64 	%rd38, [_Z32conv_transpose2d_fp32_opt_kernelPKfS0_S0_Pfiiiiiiiiiiiiiii_param_1];
	ld.param.u64 	%rd39, [_Z32conv_transpose2d_fp32_opt_kernelPKfS0_S0_Pfiiiiiiiiiiiiiii_param_2];
	ld.param.u32 	%r38, [_Z32conv_transpose2d_fp32_opt_kernelPKfS0_S0_Pfiiiiiiiiiiiiiii_param_4];
	ld.param.u32 	%r24, [_Z32conv_transpose2d_fp32_opt_kernelPKfS0_S0_Pfiiiiiiiiiiiiiii_param_5];
	ld.param.u32 	%r25, [_Z32conv_transpose2d_fp32_opt_kernelPKfS0_S0_Pfiiiiiiiiiiiiiii_param_6];
	ld.param.u32 	%r26, [_Z32conv_transpose2d_fp32_opt_kernelPKfS0_S0_Pfiiiiiiiiiiiiiii_param_7];
	ld.param.u32 	%r27, [_Z32conv_transpose2d_fp32_opt_kernelPKfS0_S0_Pfiiiiiiiiiiiiiii_param_8];
	ld.param.u32 	%r28, [_Z32conv_transpose2d_fp32_opt_kernelPKfS0_S0_Pfiiiiiiiiiiiiiii_param_9];
	ld.param.u32 	%r29, [_Z32conv_transpose2d_fp32_opt_kernelPKfS0_S0_Pfiiiiiiiiiiiiiii_param_10];
	ld.param.u32 	%r30, [_Z32conv_transpose2d_fp32_opt_kernelPKfS0_S0_Pfiiiiiiiiiiiiiii_param_11];
	ld.param.u32 	%r31, [_Z32conv_transpose2d_fp32_opt_kernelPKfS0_S0_Pfiiiiiiiiiiiiiii_param_12];
	ld.param.u32 	%r32, [_Z32conv_transpose2d_fp32_opt_kernelPKfS0_S0_Pfiiiiiiiiiiiiiii_param_13];
	ld.param.u32 	%r33, [_Z32conv_transpose2d_fp32_opt_kernelPKfS0_S0_Pfiiiiiiiiiiiiiii_param_14];
	ld.param.u32 	%r34, [_Z32conv_transpose2d_fp32_opt_kernelPKfS0_S0_Pfiiiiiiiiiiiiiii_param_15];
	ld.param.u32 	%r35, [_Z32conv_transpose2d_fp32_opt_kernelPKfS0_S0_Pfiiiiiiiiiiiiiii_param_16];
	ld.param.u32 	%r36, [_Z32conv_transpose2d_fp32_opt_kernelPKfS0_S0_Pfiiiiiiiiiiiiiii_param_17];
	ld.param.u32 	%r37, [_Z32conv_transpose2d_fp32_opt_kernelPKfS0_S0_Pfiiiiiiiiiiiiiii_param_18];
	cvta.to.global.u64 	%rd1, %rd41;
	mov.u32 	%r39, %ctaid.x;
	mov.u32 	%r40, %ntid.x;
	mov.u32 	%r41, %tid.x;
	mad.lo.s32 	%r1, %r39, %r40, %r41;
	mov.u32 	%r2, %ctaid.y;
	mov.u32 	%r3, %ctaid.z;
	mul.lo.s32 	%r42, %r31, %r30;
	setp.ge.s32 	%p1, %r1, %r42;
	setp.ge.s32 	%p2, %r2, %r27;
	or.pred  	%p3, %p2, %p1;
	setp.ge.s32 	%p4, %r3, %r38;
	or.pred  	%p5, %p4, %p3;
	@%p5 bra 	$L__BB0_11;
	setp.eq.s64 	%p6, %rd39, 0;
	mov.f32 	%f148, 0f00000000;
	@%p6 bra 	$L__BB0_3;
	cvta.to.global.u64 	%rd42, %rd39;
	mul.wide.u32 	%rd43, %r2, 4;
	add.s64 	%rd44, %rd42, %rd43;
	ld.global.nc.f32 	%f148, [%rd44];
$L__BB0_3:
	cvt.u64.u32 	%rd2, %r3;
	cvt.u64.u32 	%rd3, %r2;
	mul.lo.s32 	%r4, %r26, %r25;
	mul.lo.s32 	%r43, %r28, %r27;
	mul.lo.s32 	%r5, %r43, %r29;
	setp.lt.s32 	%p7, %r28, 1;
	@%p7 bra 	$L__BB0_10;
	setp.lt.s32 	%p8, %r24, 1;
	@%p8 bra 	$L__BB0_10;
	and.b32  	%r6, %r24, 15;
	and.b32  	%r7, %r24, 7;
	and.b32  	%r8, %r24, 3;
	mul.wide.s32 	%rd4, %r5, 48;
	mul.wide.s32 	%rd5, %r5, 44;
	mul.wide.s32 	%rd6, %r5, 40;
	mul.wide.s32 	%rd7, %r5, 32;
	mul.wide.s32 	%rd8, %r5, 28;
	mul.wide.s32 	%rd9, %r5, 24;
	mul.wide.s32 	%rd10, %r5, 20;
	mul.wide.s32 	%rd11, %r5, 16;
	mul.wide.s32 	%rd12, %r5, 12;
	mul.wide.s32 	%rd13, %r5, 8;
	and.b32  	%r45, %r24, 2147483632;
	neg.s32 	%r9, %r45;
	cvta.to.global.u64 	%rd14, %rd38;
	cvt.s64.s32 	%rd45, %r29;
	cvt.s64.s32 	%rd46, %r28;
	mul.lo.s64 	%rd47, %rd46, %rd3;
	mul.lo.s64 	%rd15, %rd47, %rd45;
	cvt.s64.s32 	%rd48, %r26;
	cvt.s64.s32 	%rd49, %r25;
	cvt.s64.s32 	%rd50, %r24;
	mul.lo.s64 	%rd51, %rd50, %rd2;
	mul.lo.s64 	%rd52, %rd51, %rd49;
	mul.lo.s64 	%rd16, %rd52, %rd48;
	div.s32 	%r46, %r1, %r31;
	mul.lo.s32 	%r47, %r46, %r31;
	sub.s32 	%r48, %r1, %r47;
	add.s32 	%r10, %r48, %r35;
	add.s32 	%r11, %r46, %r34;
	mov.b32 	%r58, 0;
$L__BB0_6:
	mul.lo.s32 	%r49, %r58, %r36;
	sub.s32 	%r13, %r11, %r49;
	setp.lt.s32 	%p9, %r13, 0;
	@%p9 bra 	$L__BB0_9;
	rem.s32 	%r50, %r13, %r32;
	setp.ne.s32 	%p10, %r50, 0;
	@%p10 bra 	$L__BB0_9;
	setp.gt.s32 	%p11, %r29, 0;
	div.s32 	%r14, %r13, %r32;
	setp.lt.s32 	%p12, %r14, %r25;
	and.pred  	%p13, %p12, %p11;
	@%p13 bra 	$L__BB0_12;
$L__BB0_9:
	add.s32 	%r58, %r58, 1;
	setp.eq.s32 	%p27, %r58, %r28;
	@%p27 bra 	$L__BB0_10;
	bra.uni 	$L__BB0_6;
$L__BB0_10:
	ld.param.u64 	%rd133, [_Z32conv_transpose2d_fp32_opt_kernelPKfS0_S0_Pfiiiiiiiiiiiiiii_param_3];
	cvt.u64.u32 	%rd125, %r27;
	cvt.s64.s32 	%rd126, %r1;
	mad.lo.s64 	%rd127, %rd125, %rd2, %rd3;
	mul.wide.s32 	%rd128, %r31, %r30;
	mad.lo.s64 	%rd129, %rd128, %rd127, %rd126;
	cvta.to.global.u64 	%rd130, %rd133;
	shl.b64 	%rd131, %rd129, 2;
	add.s64 	%rd132, %rd130, %rd131;
	st.global.f32 	[%rd132], %f148;
$L__BB0_11:
	ret;
$L__BB0_12:
	mul.lo.s32 	%r16, %r14, %r26;
	mul.lo.s32 	%r17, %r58, %r29;
	mov.b32 	%r59, 0;
$L__BB0_13:
	mul.lo.s32 	%r52, %r59, %r37;
	sub.s32 	%r19, %r10, %r52;
	setp.lt.s32 	%p14, %r19, 0;
	@%p14 bra 	$L__BB0_29;
	rem.s32 	%r53, %r19, %r33;
	setp.ne.s32 	%p15, %r53, 0;
	@%p15 bra 	$L__BB0_29;
	div.s32 	%r20, %r19, %r33;
	setp.ge.s32 	%p16, %r20, %r26;
	@%p16 bra 	$L__BB0_29;
	setp.lt.u32 	%p17, %r24, 16;
	add.s32 	%r54, %r20, %r16;
	cvt.s64.s32 	%rd53, %r54;
	add.s64 	%rd17, %rd16, %rd53;
	shl.b64 	%rd54, %rd17, 2;
	add.s64 	%rd139, %rd1, %rd54;
	add.s32 	%r55, %r59, %r17;
	cvt.u64.u32 	%rd55, %r55;
	add.s64 	%rd56, %rd15, %rd55;
	shl.b64 	%rd57, %rd56, 2;
	add.s64 	%rd136, %rd14, %rd57;
	@%p17 bra 	$L__BB0_19;
	add.s64 	%rd134, %rd1, %rd54;
	mov.u32 	%r60, %r9;
$L__BB0_18:
	.pragma "nounroll";
	ld.global.nc.f32 	%f23, [%rd134];
	ld.global.nc.f32 	%f24, [%rd136];
	mul.rn.f32 	%f25, %f23, %f24;
	add.rn.f32 	%f26, %f148, %f25;
	mul.wide.s32 	%rd59, %r5, 4;
	add.s64 	%rd60, %rd136, %rd59;
	mul.wide.s32 	%rd61, %r4, 4;
	add.s64 	%rd62, %rd134, %rd61;
	ld.global.nc.f32 	%f27, [%rd62];
	ld.global.nc.f32 	%f28, [%rd60];
	mul.rn.f32 	%f29, %f27, %f28;
	add.rn.f32 	%f30, %f26, %f29;
	add.s64 	%rd63, %rd136, %rd13;
	add.s64 	%rd64, %rd62, %rd61;
	ld.global.nc.f32 	%f31, [%rd64];
	ld.global.nc.f32 	%f32, [%rd63];
	mul.rn.f32 	%f33, %f31, %f32;
	add.rn.f32 	%f34, %f30, %f33;
	add.s64 	%rd65, %rd136, %rd12;
	add.s64 	%rd66, %rd64, %rd61;
	ld.global.nc.f32 	%f35, [%rd66];
	ld.global.nc.f32 	%f36, [%rd65];
	mul.rn.f32 	%f37, %f35, %f36;
	add.rn.f32 	%f38, %f34, %f37;
	add.s64 	%rd67, %rd136, %rd11;
	add.s64 	%rd68, %rd66, %rd61;
	ld.global.nc.f32 	%f39, [%rd68];
	ld.global.nc.f32 	%f40, [%rd67];
	mul.rn.f32 	%f41, %f39, %f40;
	add.rn.f32 	%f42, %f38, %f41;
	add.s64 	%rd69, %rd136, %rd10;
	add.s64 	%rd70, %rd68, %rd61;
	ld.global.nc.f32 	%f43, [%rd70];
	ld.global.nc.f32 	%f44, [%rd69];
	mul.rn.f32 	%f45, %f43, %f44;
	add.rn.f32 	%f46, %f42, %f45;
	add.s64 	%rd71, %rd136, %rd9;
	add.s64 	%rd72, %rd70, %rd61;
	ld.global.nc.f32 	%f47, [%rd72];
	ld.global.nc.f32 	%f48, [%rd71];
	mul.rn.f32 	%f49, %f47, %f48;
	add.rn.f32 	%f50, %f46, %f49;
	add.s64 	%rd73, %rd136, %rd8;
	add.s64 	%rd74, %rd72, %rd61;
	ld.global.nc.f32 	%f51, [%rd74];
	ld.global.nc.f32 	%f52, [%rd73];
	mul.rn.f32 	%f53, %f51, %f52;
	add.rn.f32 	%f54, %f50, %f53;
	add.s64 	%rd75, %rd136, %rd7;
	add.s64 	%rd76, %rd74, %rd61;
	ld.global.nc.f32 	%f55, [%rd76];
	ld.global.nc.f32 	%f56, [%rd75];
	mul.rn.f32 	%f57, %f55, %f56;
	add.rn.f32 	%f58, %f54, %f57;
	mul.wide.s32 	%rd77, %r5, 36;
	add.s64 	%rd78, %rd136, %rd77;
	add.s64 	%rd79, %rd76, %rd61;
	ld.global.nc.f32 	%f59, [%rd79];
	ld.global.nc.f32 	%f60, [%rd78];
	mul.rn.f32 	%f61, %f59, %f60;
	add.rn.f32 	%f62, %f58, %f61;
	add.s64 	%rd80, %rd136, %rd6;
	add.s64 	%rd81, %rd79, %rd61;
	ld.global.nc.f32 	%f63, [%rd81];
	ld.global.nc.f32 	%f64, [%rd80];
	mul.rn.f32 	%f65, %f63, %f64;
	add.rn.f32 	%f66, %f62, %f65;
	add.s64 	%rd82, %rd136, %rd5;
	add.s64 	%rd83, %rd81, %rd61;
	ld.global.nc.f32 	%f67, [%rd83];
	ld.global.nc.f32 	%f68, [%rd82];
	mul.rn.f32 	%f69, %f67, %f68;
	add.rn.f32 	%f70, %f66, %f69;
	add.s64 	%rd84, %rd136, %rd4;
	add.s64 	%rd85, %rd83, %rd61;
	ld.global.nc.f32 	%f71, [%rd85];
	ld.global.nc.f32 	%f72, [%rd84];
	mul.rn.f32 	%f73, %f71, %f72;
	add.rn.f32 	%f74, %f70, %f73;
	mul.wide.s32 	%rd86, %r5, 52;
	add.s64 	%rd87, %rd136, %rd86;
	add.s64 	%rd88, %rd85, %rd61;
	ld.global.nc.f32 	%f75, [%rd88];
	ld.global.nc.f32 	%f76, [%rd87];
	mul.rn.f32 	%f77, %f75, %f76;
	add.rn.f32 	%f78, %f74, %f77;
	mul.wide.s32 	%rd89, %r5, 56;
	add.s64 	%rd90, %rd136, %rd89;
	add.s64 	%rd91, %rd88, %rd61;
	ld.global.nc.f32 	%f79, [%rd91];
	ld.global.nc.f32 	%f80, [%rd90];
	mul.rn.f32 	%f81, %f79, %f80;
	add.rn.f32 	%f82, %f78, %f81;
	mul.wide.s32 	%rd92, %r5, 60;
	add.s64 	%rd93, %rd136, %rd92;
	add.s64 	%rd94, %rd91, %rd61;
	ld.global.nc.f32 	%f83, [%rd94];
	ld.global.nc.f32 	%f84, [%rd93];
	mul.rn.f32 	%f85, %f83, %f84;
	add.rn.f32 	%f148, %f82, %f85;
	mul.wide.s32 	%rd95, %r5, 64;
	add.s64 	%rd136, %rd136, %rd95;
	mul.wide.s32 	%rd96, %r4, 64;
	add.s64 	%rd139, %rd134, %rd96;
	add.s32 	%r60, %r60, 16;
	setp.eq.s32 	%p18, %r60, 0;
	add.s64 	%rd134, %rd94, %rd61;
	@%p18 bra 	$L__BB0_19;
	bra.uni 	$L__BB0_18;
$L__BB0_19:
	setp.eq.s32 	%p19, %r6, 0;
	@%p19 bra 	$L__BB0_29;
	add.s32 	%r56, %r6, -1;
	setp.lt.u32 	%p20, %r56, 7;
	@%p20 bra 	$L__BB0_22;
	ld.global.nc.f32 	%f87, [%rd139];
	ld.global.nc.f32 	%f88, [%rd136];
	mul.rn.f32 	%f89, %f87, %f88;
	add.rn.f32 	%f90, %f148, %f89;
	mul.wide.s32 	%rd97, %r4, 4;
	add.s64 	%rd98, %rd139, %rd97;
	mul.wide.s32 	%rd99, %r5, 4;
	add.s64 	%rd100, %rd136, %rd99;
	ld.global.nc.f32 	%f91, [%rd98];
	ld.global.nc.f32 	%f92, [%rd100];
	mul.rn.f32 	%f93, %f91, %f92;
	add.rn.f32 	%f94, %f90, %f93;
	add.s64 	%rd101, %rd98, %rd97;
	add.s64 	%rd102, %rd100, %rd99;
	ld.global.nc.f32 	%f95, [%rd101];
	ld.global.nc.f32 	%f96, [%rd102];
	mul.rn.f32 	%f97, %f95, %f96;
	add.rn.f32 	%f98, %f94, %f97;
	add.s64 	%rd103, %rd101, %rd97;
	add.s64 	%rd104, %rd102, %rd99;
	ld.global.nc.f32 	%f99, [%rd103];
	ld.global.nc.f32 	%f100, [%rd104];
	mul.rn.f32 	%f101, %f99, %f100;
	add.rn.f32 	%f102, %f98, %f101;
	add.s64 	%rd105, %rd103, %rd97;
	add.s64 	%rd106, %rd104, %rd99;
	ld.global.nc.f32 	%f103, [%rd105];
	ld.global.nc.f32 	%f104, [%rd106];
	mul.rn.f32 	%f105, %f103, %f104;
	add.rn.f32 	%f106, %f102, %f105;
	add.s64 	%rd107, %rd105, %rd97;
	add.s64 	%rd108, %rd106, %rd99;
	ld.global.nc.f32 	%f107, [%rd107];
	ld.global.nc.f32 	%f108, [%rd108];
	mul.rn.f32 	%f109, %f107, %f108;
	add.rn.f32 	%f110, %f106, %f109;
	add.s64 	%rd109, %rd107, %rd97;
	add.s64 	%rd110, %rd108, %rd99;
	ld.global.nc.f32 	%f111, [%rd109];
	ld.global.nc.f32 	%f112, [%rd110];
	mul.rn.f32 	%f113, %f111, %f112;
	add.rn.f32 	%f114, %f110, %f113;
	add.s64 	%rd111, %rd109, %rd97;
	add.s64 	%rd112, %rd110, %rd99;
	ld.global.nc.f32 	%f115, [%rd111];
	ld.global.nc.f32 	%f116, [%rd112];
	mul.rn.f32 	%f117, %f115, %f116;
	add.rn.f32 	%f148, %f114, %f117;
	add.s64 	%rd139, %rd111, %rd97;
	add.s64 	%rd136, %rd112, %rd99;
$L__BB0_22:
	setp.eq.s32 	%p21, %r7, 0;
	@%p21 bra 	$L__BB0_29;
	add.s32 	%r57, %r7, -1;
	setp.lt.u32 	%p22, %r57, 3;
	@%p22 bra 	$L__BB0_25;
	ld.global.nc.f32 	%f119, [%rd139];
	ld.global.nc.f32 	%f120, [%rd136];
	mul.rn.f32 	%f121, %f119, %f120;
	add.rn.f32 	%f122, %f148, %f121;
	mul.wide.s32 	%rd113, %r4, 4;
	add.s64 	%rd114, %rd139, %rd113;
	mul.wide.s32 	%rd115, %r5, 4;
	add.s64 	%rd116, %rd136, %rd115;
	ld.global.nc.f32 	%f123, [%rd114];
	ld.global.nc.f32 	%f124, [%rd116];
	mul.rn.f32 	%f125, %f123, %f124;
	add.rn.f32 	%f126, %f122, %f125;
	add.s64 	%rd117, %rd114, %rd113;
	add.s64 	%rd118, %rd116, %rd115;
	ld.global.nc.f32 	%f127, [%rd117];
	ld.global.nc.f32 	%f128, [%rd118];
	mul.rn.f32 	%f129, %f127, %f128;
	add.rn.f32 	%f130, %f126, %f129;
	add.s64 	%rd119, %rd117, %rd113;
	add.s64 	%rd120, %rd118, %rd115;
	ld.global.nc.f32 	%f131, [%rd119];
	ld.global.nc.f32 	%f132, [%rd120];
	mul.rn.f32 	%f133, %f131, %f132;
	add.rn.f32 	%f148, %f130, %f133;
	add.s64 	%rd139, %rd119, %rd113;
	add.s64 	%rd136, %rd120, %rd115;
$L__BB0_25:
	setp.eq.s32 	%p23, %r8, 0;
	@%p23 bra 	$L__BB0_29;
	setp.eq.s32 	%p24, %r8, 1;
	ld.global.nc.f32 	%f134, [%rd139];
	ld.global.nc.f32 	%f135, [%rd136];
	mul.rn.f32 	%f136, %f134, %f135;
	add.rn.f32 	%f148, %f148, %f136;
	@%p24 bra 	$L__BB0_29;
	mul.wide.s32 	%rd121, %r4, 4;
	add.s64 	%rd122, %rd139, %rd121;
	mul.wide.s32 	%rd123, %r5, 4;
	add.s64 	%rd124, %rd136, %rd123;
	setp.eq.s32 	%p25, %r8, 2;
	ld.global.nc.f32 	%f137, [%rd122];
	ld.global.nc.f32 	%f138, [%rd124];
	mul.rn.f32 	%f139, %f137, %f138;
	add.rn.f32 	%f148, %f148, %f139;
	add.s64 	%rd36, %rd122, %rd121;
	add.s64 	%rd37, %rd124, %rd123;
	@%p25 bra 	$L__BB0_29;
	ld.global.nc.f32 	%f140, [%rd36];
	ld.global.nc.f32 	%f141, [%rd37];
	mul.rn.f32 	%f142, %f140, %f141;
	add.rn.f32 	%f148, %f148, %f142;
$L__BB0_29:
	add.s32 	%r59, %r59, 1;
	setp.eq.s32 	%p26, %r59, %r29;
	@%p26 bra 	$L__BB0_9;
	bra.uni 	$L__BB0_13;

}


// ===== COMPILED SASS (sm_100) =====

	.target	sm_100

	.elftype	@"ET_EXEC"


//--------------------- .note.nv.tkinfo           --------------------------
	.section	.note.nv.tkinfo,"",@"SHT_NOTE"
	.sectionflags	@"SHF_NOTE_NV_TKINFO"
	.tkinfo
        /*0018*/ 	.word	0x00000002
        /*0030*/ 	.string	""
        /*0030*/ 	.string	"ptxas"
        /*0030*/ 	.string	"Cuda compilation tools, release 13.0, V13.0.88"
        /*0030*/ 	.string	"Build cuda_13.0.r13.0/compiler.36424714_0"
        /*0030*/ 	.string	"-arch sm_100 -m 64 "



//--------------------- .note.nv.cuinfo           --------------------------
	.section	.note.nv.cuinfo,"",@"SHT_NOTE"
	.sectionflags	@"SHF_NOTE_NV_CUINFO"
        /*0018*/ 	.short	0x0002
        /*001a*/ 	.short	0x0064
        /*001c*/ 	.short	0x0082
	.zero		2


//--------------------- .nv.info                  --------------------------
	.section	.nv.info,"",@"SHT_CUDA_INFO"
	.align	4


	//----- nvinfo : EIATTR_REGCOUNT
	.align		4
        /*0000*/ 	.byte	0x04, 0x2f
        /*0002*/ 	.short	(.L_1 - .L_0)
	.align		4
.L_0:
        /*0004*/ 	.word	index@(_Z32conv_transpose2d_fp32_opt_kernelPKfS0_S0_Pfiiiiiiiiiiiiiii)
        /*0008*/ 	.word	0x00000020


	//----- nvinfo : EIATTR_FRAME_SIZE
	.align		4
.L_1:
        /*000c*/ 	.byte	0x04, 0x11
        /*000e*/ 	.short	(.L_3 - .L_2)
	.align		4
.L_2:
        /*0010*/ 	.word	index@(_Z32conv_transpose2d_fp32_opt_kernelPKfS0_S0_Pfiiiiiiiiiiiiiii)
        /*0014*/ 	.word	0x00000000


	//----- nvinfo : EIATTR_MIN_STACK_SIZE
	.align		4
.L_3:
        /*0018*/ 	.byte	0x04, 0x12
        /*001a*/ 	.short	(.L_5 - .L_4)
	.align		4
.L_4:
        /*001c*/ 	.word	index@(_Z32conv_transpose2d_fp32_opt_kernelPKfS0_S0_Pfiiiiiiiiiiiiiii)
        /*0020*/ 	.word	0x00000000
.L_5:


//--------------------- .nv.compat                --------------------------
	.section	.nv.compat,"",@"SHT_CUDA_COMPAT_INFO"
	.align	4
        /*0000*/ 	.byte	0x02, 0x09, 0x00, 0x00, 0x02, 0x02, 0x01, 0x00, 0x02, 0x05, 0x05, 0x00, 0x03, 0x07, 0x01, 0x01
        /*0010*/ 	.byte	0x02, 0x03, 0x00, 0x00, 0x02, 0x06, 0x01, 0x00, 0x04, 0x0b, 0x08, 0x00, 0x09, 0x00, 0x00, 0x00
        /*0020*/ 	.byte	0x00, 0x00, 0x00, 0x00


//--------------------- .nv.info._Z32conv_transpose2d_fp32_opt_kernelPKfS0_S0_Pfiiiiiiiiiiiiiii --------------------------
	.section	.nv.info._Z32conv_transpose2d_fp32_opt_kernelPKfS0_S0_Pfiiiiiiiiiiiiiii,"",@"SHT_CUDA_INFO"
	.sectionflags	@""
	.align	4


	//----- nvinfo : EIATTR_CUDA_API_VERSION
	.align		4
        /*0000*/ 	.byte	0x04, 0x37
        /*0002*/ 	.short	(.L_7 - .L_6)
.L_6:
        /*0004*/ 	.word	0x00000082


	//----- nvinfo : EIATTR_KPARAM_INFO
	.align		4
.L_7:
        /*0008*/ 	.byte	0x04, 0x17
        /*000a*/ 	.short	(.L_9 - .L_8)
.L_8:
        /*000c*/ 	.word	0x00000000
        /*0010*/ 	.short	0x0012
        /*0012*/ 	.short	0x0058
        /*0014*/ 	.byte	0x00, 0xf0, 0x11, 0x00


	//----- nvinfo : EIATTR_KPARAM_INFO
	.align		4
.L_9:
        /*0018*/ 	.byte	0x04, 0x17
        /*001a*/ 	.short	(.L_11 - .L_10)
.L_10:
        /*001c*/ 	.word	0x00000000
        /*0020*/ 	.short	0x0011
        /*0022*/ 	.short	0x0054
        /*0024*/ 	.byte	0x00, 0xf0, 0x11, 0x00


	//----- nvinfo : EIATTR_KPARAM_INFO
	.align		4
.L_11:
        /*0028*/ 	.byte	0x04, 0x17
        /*002a*/ 	.short	(.L_13 - .L_12)
.L_12:
        /*002c*/ 	.word	0x00000000
        /*0030*/ 	.short	0x0010
        /*0032*/ 	.short	0x0050
        /*0034*/ 	.byte	0x00, 0xf0, 0x11, 0x00


	//----- nvinfo : EIATTR_KPARAM_INFO
	.align		4
.L_13:
        /*0038*/ 	.byte	0x04, 0x17
        /*003a*/ 	.short	(.L_15 - .L_14)
.L_14:
        /*003c*/ 	.word	0x00000000
        /*0040*/ 	.short	0x000f
        /*0042*/ 	.short	0x004c
        /*0044*/ 	.byte	0x00, 0xf0, 0x11, 0x00


	//----- nvinfo : EIATTR_KPARAM_INFO
	.align		4
.L_15:
        /*0048*/ 	.byte	0x04, 0x17
        /*004a*/ 	.short	(.L_17 - .L_16)
.L_16:
        /*004c*/ 	.word	0x00000000
        /*0050*/ 	.short	0x000e
        /*0052*/ 	.short	0x0048
        /*0054*/ 	.byte	0x00, 0xf0, 0x11, 0x00


	//----- nvinfo : EIATTR_KPARAM_INFO
	.align		4
.L_17:
        /*0058*/ 	.byte	0x04, 0x17
        /*005a*/ 	.short	(.L_19 - .L_18)
.L_18:
        /*005c*/ 	.word	0x00000000
        /*0060*/ 	.short	0x000d
        /*0062*/ 	.short	0x0044
        /*0064*/ 	.byte	0x00, 0xf0, 0x11, 0x00


	//----- nvinfo : EIATTR_KPARAM_INFO
	.align		4
.L_19:
        /*0068*/ 	.byte	0x04, 0x17
        /*006a*/ 	.short	(.L_21 - .L_20)
.L_20:
        /*006c*/ 	.word	0x00000000
        /*0070*/ 	.short	0x000c
        /*0072*/ 	.short	0x0040
        /*0074*/ 	.byte	0x00, 0xf0, 0x11, 0x00


	//----- nvinfo : EIATTR_KPARAM_INFO
	.align		4
.L_21:
        /*0078*/ 	.byte	0x04, 0x17
        /*007a*/ 	.short	(.L_23 - .L_22)
.L_22:
        /*007c*/ 	.word	0x00000000
        /*0080*/ 	.short	0x000b
        /*0082*/ 	.short	0x003c
        /*0084*/ 	.byte	0x00, 0xf0, 0x11, 0x00


	//----- nvinfo : EIATTR_KPARAM_INFO
	.align		4
.L_23:
        /*0088*/ 	.byte	0x04, 0x17
        /*008a*/ 	.short	(.L_25 - .L_24)
.L_24:
        /*008c*/ 	.word	0x00000000
        /*0090*/ 	.short	0x000a
        /*0092*/ 	.short	0x0038
        /*0094*/ 	.byte	0x00, 0xf0, 0x11, 0x00


	//----- nvinfo : EIATTR_KPARAM_INFO
	.align		4
.L_25:
        /*0098*/ 	.byte	0x04, 0x17
        /*009a*/ 	.short	(.L_27 - .L_26)
.L_26:
        /*009c*/ 	.word	0x00000000
        /*00a0*/ 	.short	0x0009
        /*00a2*/ 	.short	0x0034
        /*00a4*/ 	.byte	0x00, 0xf0, 0x11, 0x00


	//----- nvinfo : EIATTR_KPARAM_INFO
	.align		4
.L_27:
        /*00a8*/ 	.byte	0x04, 0x17
        /*00aa*/ 	.short	(.L_29 - .L_28)
.L_28:
        /*00ac*/ 	.word	0x00000000
        /*00b0*/ 	.short	0x0008
        /*00b2*/ 	.short	0x0030
        /*00b4*/ 	.byte	0x00, 0xf0, 0x11, 0x00


	//----- nvinfo : EIATTR_KPARAM_INFO
	.align		4
.L_29:
        /*00b8*/ 	.byte	0x04, 0x17
        /*00ba*/ 	.short	(.L_31 - .L_30)
.L_30:
        /*00bc*/ 	.word	0x00000000
        /*00c0*/ 	.short	0x0007
        /*00c2*/ 	.short	0x002c
        /*00c4*/ 	.byte	0x00, 0xf0, 0x11, 0x00


	//----- nvinfo : EIATTR_KPARAM_INFO
	.align		4
.L_31:
        /*00c8*/ 	.byte	0x04, 0x17
        /*00ca*/ 	.short	(.L_33 - .L_32)
.L_32:
        /*00cc*/ 	.word	0x00000000
        /*00d0*/ 	.short	0x0006
        /*00d2*/ 	.short	0x0028
        /*00d4*/ 	.byte	0x00, 0xf0, 0x11, 0x00


	//----- nvinfo : EIATTR_KPARAM_INFO
	.align		4
.L_33:
        /*00d8*/ 	.byte	0x04, 0x17
        /*00da*/ 	.short	(.L_35 - .L_34)
.L_34:
        /*00dc*/ 	.word	0x00000000
        /*00e0*/ 	.short	0x0005
        /*00e2*/ 	.short	0x0024
        /*00e4*/ 	.byte	0x00, 0xf0, 0x11, 0x00


	//----- nvinfo : EIATTR_KPARAM_INFO
	.align		4
.L_35:
        /*00e8*/ 	.byte	0x04, 0x17
        /*00ea*/ 	.short	(.L_37 - .L_36)
.L_36:
        /*00ec*/ 	.word	0x00000000
        /*00f0*/ 	.short	0x0004
        /*00f2*/ 	.short	0x0020
        /*00f4*/ 	.byte	0x00, 0xf0, 0x11, 0x00


	//----- nvinfo : EIATTR_KPARAM_INFO
	.align		4
.L_37:
        /*00f8*/ 	.byte	0x04, 0x17
        /*00fa*/ 	.short	(.L_39 - .L_38)
.L_38:
        /*00fc*/ 	.word	0x00000000
        /*0100*/ 	.short	0x0003
        /*0102*/ 	.short	0x0018
        /*0104*/ 	.byte	0x00, 0xf5, 0x21, 0x00


	//----- nvinfo : EIATTR_KPARAM_INFO
	.align		4
.L_39:
        /*0108*/ 	.byte	0x04, 0x17
        /*010a*/ 	.short	(.L_41 - .L_40)
.L_40:
        /*010c*/ 	.word	0x00000000
        /*0110*/ 	.short	0x0002
        /*0112*/ 	.short	0x0010
        /*0114*/ 	.byte	0x00, 0xf5, 0x21, 0x00


	//----- nvinfo : EIATTR_KPARAM_INFO
	.align		4
.L_41:
        /*0118*/ 	.byte	0x04, 0x17
        /*011a*/ 	.short	(.L_43 - .L_42)
.L_42:
        /*011c*/ 	.word	0x00000000
        /*0120*/ 	.short	0x0001
        /*0122*/ 	.short	0x0008
        /*0124*/ 	.byte	0x00, 0xf5, 0x21, 0x00


	//----- nvinfo : EIATTR_KPARAM_INFO
	.align		4
.L_43:
        /*0128*/ 	.byte	0x04, 0x17
        /*012a*/ 	.short	(.L_45 - .L_44)
.L_44:
        /*012c*/ 	.word	0x00000000
        /*0130*/ 	.short	0x0000
        /*0132*/ 	.short	0x0000
        /*0134*/ 	.byte	0x00, 0xf5, 0x21, 0x00


	//----- nvinfo : EIATTR_SPARSE_MMA_MASK
	.align		4
.L_45:
        /*0138*/ 	.byte	0x03, 0x50
        /*013a*/ 	.short	0x0000


	//----- nvinfo : EIATTR_MAXREG_COUNT
	.align		4
        /*013c*/ 	.byte	0x03, 0x1b
        /*013e*/ 	.short	0x00ff


	//----- nvinfo : EIATTR_MERCURY_ISA_VERSION
	.align		4
        /*0140*/ 	.byte	0x03, 0x5f
        /*0142*/ 	.short	0x0101


	//----- nvinfo : EIATTR_VRC_CTA_INIT_COUNT
	.align		4
        /*0144*/ 	.byte	0x02, 0x4a
	.zero		1
	.zero		1


	//----- nvinfo : EIATTR_EXIT_INSTR_OFFSETS
	.align		4
        /*0148*/ 	.byte	0x04, 0x1c
        /*014a*/ 	.short	(.L_47 - .L_46)


	//   ....[0]....
.L_46:
        /*014c*/ 	.word	0x00000100


	//   ....[1]....
        /*0150*/ 	.word	0x00001f60


	//----- nvinfo : EIATTR_MAX_THREADS
	.align		4
.L_47:
        /*0154*/ 	.byte	0x04, 0x05
        /*0156*/ 	.short	(.L_49 - .L_48)
.L_48:
        /*0158*/ 	.word	0x00000100
        /*015c*/ 	.word	0x00000001
        /*0160*/ 	.word	0x00000001


	//----- nvinfo : EIATTR_CRS_STACK_SIZE
	.align		4
.L_49:
        /*0164*/ 	.byte	0x04, 0x1e
        /*0166*/ 	.short	(.L_51 - .L_50)
.L_50:
        /*0168*/ 	.word	0x00000000


	//----- nvinfo : EIATTR_CBANK_PARAM_SIZE
	.align		4
.L_51:
        /*016c*/ 	.byte	0x03, 0x19
        /*016e*/ 	.short	0x005c


	//----- nvinfo : EIATTR_PARAM_CBANK
	.align		4
        /*0170*/ 	.byte	0x04, 0x0a
        /*0172*/ 	.short	(.L_53 - .L_52)
	.align		4
.L_52:
        /*0174*/ 	.word	index@(.nv.constant0._Z32conv_transpose2d_fp32_opt_kernelPKfS0_S0_Pfiiiiiiiiiiiiiii)
        /*0178*/ 	.short	0x0380
        /*017a*/ 	.short	0x005c


	//----- nvinfo : EIATTR_SW_WAR
	.align		4
.L_53:
        /*017c*/ 	.byte	0x04, 0x36
        /*017e*/ 	.short	(.L_55 - .L_54)
.L_54:
        /*0180*/ 	.word	0x00000008
.L_55:


//--------------------- .nv.callgraph             --------------------------
	.section	.nv.callgraph,"",@"SHT_CUDA_CALLGRAPH"
	.align	4
	.sectionentsize	8
	.align		4
        /*0000*/ 	.word	0x00000000
	.align		4
        /*0004*/ 	.word	0xffffffff
	.align		4
        /*0008*/ 	.word	0x00000000
	.align		4
        /*000c*/ 	.word	0xfffffffe
	.align		4
        /*0010*/ 	.word	0x00000000
	.align		4
        /*0014*/ 	.word	0xfffffffd
	.align		4
        /*0018*/ 	.word	0x00000000
	.align		4
        /*001c*/ 	.word	0xfffffffc


//--------------------- .text._Z32conv_transpose2d_fp32_opt_kernelPKfS0_S0_Pfiiiiiiiiiiiiiii --------------------------
	.section	.text._Z32conv_transpose2d_fp32_opt_kernelPKfS0_S0_Pfiiiiiiiiiiiiiii,"ax",@progbits
	.align	128
        .global         _Z32conv_transpose2d_fp32_opt_kernelPKfS0_S0_Pfiiiiiiiiiiiiiii
        .type           _Z32conv_transpose2d_fp32_opt_kernelPKfS0_S0_Pfiiiiiiiiiiiiiii,@function
        .size           _Z32conv_transpose2d_fp32_opt_kernelPKfS0_S0_Pfiiiiiiiiiiiiiii,(.L_x_13 - _Z32conv_transpose2d_fp32_opt_kernelPKfS0_S0_Pfiiiiiiiiiiiiiii)
        .other          _Z32conv_transpose2d_fp32_opt_kernelPKfS0_S0_Pfiiiiiiiiiiiiiii,@"STO_CUDA_ENTRY STV_DEFAULT"
_Z32conv_transpose2d_fp32_opt_kernelPKfS0_S0_Pfiiiiiiiiiiiiiii:
.text._Z32conv_transpose2d_fp32_opt_kernelPKfS0_S0_Pfiiiiiiiiiiiiiii:
[----:B------:R-:W-:Y:S01]  /*0000*/  LDC R1, c[0x0][0x37c] ;  /* 0x0000df00ff017b82 */ /* 0x000fe20000000800 */
[----:B------:R-:W0:Y:S07]  /*0010*/  S2R R11, SR_TID.X ;  /* 0x00000000000b7919 */ /* 0x000e2e0000002100 */
[----:B------:R-:W0:Y:S01]  /*0020*/  S2UR UR4, SR_CTAID.X ;  /* 0x00000000000479c3 */ /* 0x000e220000002500 */
[----:B------:R-:W1:Y:S01]  /*0030*/  LDCU UR5, c[0x0][0x3bc] ;  /* 0x00007780ff0577ac */ /* 0x000e620008000800 */
[----:B------:R-:W2:Y:S06]  /*0040*/  LDCU UR17, c[0x0][0x3b0] ;  /* 0x00007600ff1177ac */ /* 0x000eac0008000800 */
[----:B------:R-:W0:Y:S08]  /*0050*/  LDC R10, c[0x0][0x360] ;  /* 0x0000d800ff0a7b82 */ /* 0x000e300000000800 */
[----:B------:R-:W1:Y:S01]  /*0060*/  LDC R5, c[0x0][0x3c0] ;  /* 0x0000f000ff057b82 */ /* 0x000e620000000800 */
[----:B--2---:R-:W-:-:S07]  /*0070*/  MOV R2, UR17 ;  /* 0x0000001100027c02 */ /* 0x004fce0008000f00 */
[----:B------:R-:W2:Y:S08]  /*0080*/  S2UR UR16, SR_CTAID.Y ;  /* 0x00000000001079c3 */ /* 0x000eb00000002600 */
[----:B------:R-:W3:Y:S01]  /*0090*/  S2UR UR18, SR_CTAID.Z ;  /* 0x00000000001279c3 */ /* 0x000ee20000002700 */
[----:B0-----:R-:W-:-:S07]  /*00a0*/  IMAD R10, R10, UR4, R11 ;  /* 0x000000040a0a7c24 */ /* 0x001fce000f8e020b */
[----:B------:R-:W3:Y:S01]  /*00b0*/  LDC R0, c[0x0][0x3a0] ;  /* 0x0000e800ff007b82 */ /* 0x000ee20000000800 */
[----:B-1----:R-:W-:-:S05]  /*00c0*/  IMAD R3, R5, UR5, RZ ;  /* 0x0000000505037c24 */ /* 0x002fca000f8e02ff */
[----:B------:R-:W-:-:S04]  /*00d0*/  ISETP.GE.AND P0, PT, R10, R3, PT ;  /* 0x000000030a00720c */ /* 0x000fc80003f06270 */
[----:B--2---:R-:W-:-:S04]  /*00e0*/  ISETP.LE.OR P0, PT, R2, UR16, P0 ;  /* 0x0000001002007c0c */ /* 0x004fc80008703670 */
[----:B---3--:R-:W-:-:S13]  /*00f0*/  ISETP.LE.OR P0, PT, R0, UR18, P0 ;  /* 0x0000001200007c0c */ /* 0x008fda0008703670 */
[----:B------:R-:W-:Y:S05]  /*0100*/  @P0 EXIT ;  /* 0x000000000000094d */ /* 0x000fea0003800000 */
[----:B------:R-:W0:Y:S01]  /*0110*/  LDCU.64 UR4, c[0x0][0x390] ;  /* 0x00007200ff0477ac */ /* 0x000e220008000a00 */
[----:B------:R-:W-:Y:S01]  /*0120*/  HFMA2 R24, -RZ, RZ, 0, 0 ;  /* 0x00000000ff187431 */ /* 0x000fe200000001ff */
[----:B------:R-:W1:Y:S01]  /*0130*/  LDCU.64 UR12, c[0x0][0x358] ;  /* 0x00006b00ff0c77ac */ /* 0x000e620008000a00 */
[----:B0-----:R-:W-:-:S04]  /*0140*/  UISETP.NE.U32.AND UP0, UPT, UR4, URZ, UPT ;  /* 0x000000ff0400728c */ /* 0x001fc8000bf05070 */
[----:B------:R-:W-:-:S09]  /*0150*/  UISETP.NE.AND.EX UP0, UPT, UR5, URZ, UPT, UP0 ;  /* 0x000000ff0500728c */ /* 0x000fd2000bf05300 */
[----:B-1----:R-:W-:Y:S05]  /*0160*/  BRA.U !UP0, `(.L_x_0) ;  /* 0x0000000108147547 */ /* 0x002fea000b800000 */
[----:B------:R-:W0:Y:S02]  /*0170*/  LDCU.64 UR4, c[0x0][0x390] ;  /* 0x00007200ff0477ac */ /* 0x000e240008000a00 */
[----:B0-----:R-:W-:-:S06]  /*0180*/  UIMAD.WIDE.U32 UR4, UR16, 0x4, UR4 ;  /* 0x00000004100478a5 */ /* 0x001fcc000f8e0004 */
[----:B------:R-:W-:Y:S01]  /*0190*/  IMAD.U32 R24, RZ, RZ, UR4 ;  /* 0x00000004ff187e24 */ /* 0x000fe2000f8e00ff */
[----:B------:R-:W-:-:S05]  /*01a0*/  MOV R25, UR5 ;  /* 0x0000000500197c02 */ /* 0x000fca0008000f00 */
[----:B------:R0:W5:Y:S02]  /*01b0*/  LDG.E.CONSTANT R24, desc[UR12][R24.64] ;  /* 0x0000000c18187981 */ /* 0x000164000c1e9900 */
.L_x_0:
[----:B------:R-:W1:Y:S02]  /*01c0*/  LDCU UR4, c[0x0][0x3b4] ;  /* 0x00007680ff0477ac */ /* 0x000e640008000800 */
[----:B-1----:R-:W-:-:S09]  /*01d0*/  UISETP.GE.AND UP0, UPT, UR4, 0x1, UPT ;  /* 0x000000010400788c */ /* 0x002fd2000bf06270 */
[----:B------:R-:W-:Y:S05]  /*01e0*/  BRA.U !UP0, `(.L_x_1) ;  /* 0x0000001d08147547 */ /* 0x000fea000b800000 */
[----:B------:R-:W1:Y:S02]  /*01f0*/  LDC R3, c[0x0][0x3a4] ;  /* 0x0000e900ff037b82 */ /* 0x000e640000000800 */
[----:B-1----:R-:W-:-:S13]  /*0200*/  ISETP.GE.AND P0, PT, R3, 0x1, PT ;  /* 0x000000010300780c */ /* 0x002fda0003f06270 */
[----:B------:R-:W-:Y:S05]  /*0210*/  @!P0 BRA `(.L_x_1) ;  /* 0x0000001c00088947 */ /* 0x000fea0003800000 */
[----:B------:R-:W-:Y:S01]  /*0220*/  IABS R9, R5 ;  /* 0x0000000500097213 */ /* 0x000fe20000000000 */
[----:B------:R-:W1:Y:S01]  /*0230*/  LDCU UR9, c[0x0][0x3b8] ;  /* 0x00007700ff0977ac */ /* 0x000e620008000800 */
[----:B------:R-:W-:Y:S02]  /*0240*/  LOP3.LUT R4, R3, 0x7ffffff0, RZ, 0xc0, !PT ;  /* 0x7ffffff003047812 */ /* 0x000fe400078ec0ff */
[----:B------:R-:W2:Y:S01]  /*0250*/  I2F.RP R0, R9 ;  /* 0x0000000900007306 */ /* 0x000ea20000209400 */
[----:B------:R-:W3:Y:S01]  /*0260*/  LDCU UR10, c[0x0][0x3d0] ;  /* 0x00007a00ff0a77ac */ /* 0x000ee20008000800 */
[----:B------:R-:W-:Y:S01]  /*0270*/  IADD3 R4, PT, PT, -R4, RZ, RZ ;  /* 0x000000ff04047210 */ /* 0x000fe20007ffe1ff */
[----:B------:R-:W4:Y:S01]  /*0280*/  LDCU UR11, c[0x0][0x3cc] ;  /* 0x00007980ff0b77ac */ /* 0x000f220008000800 */
[----:B------:R-:W-:Y:S02]  /*0290*/  USHF.R.S32.HI UR7, URZ, 0x1f, UR4 ;  /* 0x0000001fff077899 */ /* 0x000fe40008011404 */
[----:B------:R-:W-:-:S02]  /*02a0*/  UIMAD UR6, UR17, UR4, URZ ;  /* 0x00000004110672a4 */ /* 0x000fc4000f8e02ff */
[----:B------:R-:W-:Y:S01]  /*02b0*/  UIMAD.WIDE.U32 UR4, UR16, UR4, URZ ;  /* 0x00000004100472a5 */ /* 0x000fe2000f8e00ff */
[----:B--2---:R-:W2:Y:S01]  /*02c0*/  MUFU.RCP R0, R0 ;  /* 0x0000000000007308 */ /* 0x004ea20000001000 */
[----:B------:R-:W-:Y:S02]  /*02d0*/  UIMAD UR8, UR7, UR16, URZ ;  /* 0x00000010070872a4 */ /* 0x000fe4000f8e02ff */
[----:B-1----:R-:W-:Y:S02]  /*02e0*/  USHF.R.S32.HI UR7, URZ, 0x1f, UR9 ;  /* 0x0000001fff077899 */ /* 0x002fe40008011409 */
[----:B------:R-:W-:Y:S02]  /*02f0*/  UIADD3 UR5, UPT, UPT, UR5, UR8, URZ ;  /* 0x0000000805057290 */ /* 0x000fe4000fffe0ff */
[----:B------:R-:W-:Y:S02]  /*0300*/  UIMAD.WIDE.U32 UR14, UR4, UR9, URZ ;  /* 0x00000009040e72a5 */ /* 0x000fe4000f8e00ff */
[----:B------:R-:W-:-:S02]  /*0310*/  UIMAD UR5, UR5, UR9, URZ ;  /* 0x00000009050572a4 */ /* 0x000fc4000f8e02ff */
[----:B------:R-:W-:Y:S02]  /*0320*/  UIMAD UR6, UR6, UR9, URZ ;  /* 0x00000009060672a4 */ /* 0x000fe4000f8e02ff */
[----:B------:R-:W-:-:S03]  /*0330*/  UIMAD UR7, UR7, UR4, UR5 ;  /* 0x00000004070772a4 */ /* 0x000fc6000f8e0205 */
[----:B------:R-:W-:Y:S01]  /*0340*/  UMOV UR4, URZ ;  /* 0x000000ff00047c82 */ /* 0x000fe20008000000 */
[----:B--2---:R-:W-:Y:S01]  /*0350*/  IADD3 R6, PT, PT, R0, 0xffffffe, RZ ;  /* 0x0ffffffe00067810 */ /* 0x004fe20007ffe0ff */
[----:B------:R-:W-:-:S03]  /*0360*/  UIADD3 UR7, UPT, UPT, UR15, UR7, URZ ;  /* 0x000000070f077290 */ /* 0x000fc6000fffe0ff */
[----:B------:R1:W2:Y:S02]  /*0370*/  F2I.FTZ.U32.TRUNC.NTZ R7, R6 ;  /* 0x0000000600077305 */ /* 0x0002a4000021f000 */
[----:B-1----:R-:W-:Y:S01]  /*0380*/  MOV R6, RZ ;  /* 0x000000ff00067202 */ /* 0x002fe20000000f00 */
[----:B--2---:R-:W-:-:S04]  /*0390*/  IMAD.MOV R2, RZ, RZ, -R7 ;  /* 0x000000ffff027224 */ /* 0x004fc800078e0a07 */
[----:B------:R-:W-:Y:S01]  /*03a0*/  IMAD R13, R2, R9, RZ ;  /* 0x00000009020d7224 */ /* 0x000fe200078e02ff */
[----:B------:R-:W-:-:S03]  /*03b0*/  IABS R2, R10 ;  /* 0x0000000a00027213 */ /* 0x000fc60000000000 */
[----:B------:R-:W-:Y:S02]  /*03c0*/  IMAD.HI.U32 R7, R7, R13, R6 ;  /* 0x0000000d07077227 */ /* 0x000fe400078e0006 */
[----:B------:R-:W1:Y:S04]  /*03d0*/  LDC.64 R12, c[0x0][0x3a8] ;  /* 0x0000ea00ff0c7b82 */ /* 0x000e680000000a00 */
[----:B------:R-:W-:-:S04]  /*03e0*/  IMAD.HI.U32 R8, R7, R2, RZ ;  /* 0x0000000207087227 */ /* 0x000fc800078e00ff */
[----:B------:R-:W-:Y:S01]  /*03f0*/  IMAD.WIDE.U32 R6, R3, UR18, RZ ;  /* 0x0000001203067c25 */ /* 0x000fe2000f8e00ff */
[----:B------:R-:W-:-:S05]  /*0400*/  IADD3 R0, PT, PT, -R8, RZ, RZ ;  /* 0x000000ff08007210 */ /* 0x000fca0007ffe1ff */
[----:B------:R-:W-:Y:S01]  /*0410*/  IMAD R0, R9, R0, R2 ;  /* 0x0000000009007224 */ /* 0x000fe200078e0202 */
[----:B------:R-:W-:-:S04]  /*0420*/  LOP3.LUT R2, R10, R5, RZ, 0x3c, !PT ;  /* 0x000000050a027212 */ /* 0x000fc800078e3cff */
[----:B------:R-:W-:Y:S02]  /*0430*/  ISETP.GT.U32.AND P1, PT, R9, R0, PT ;  /* 0x000000000900720c */ /* 0x000fe40003f24070 */
[----:B------:R-:W-:-:S11]  /*0440*/  ISETP.GE.AND P2, PT, R2, RZ, PT ;  /* 0x000000ff0200720c */ /* 0x000fd60003f46270 */
[----:B------:R-:W-:Y:S01]  /*0450*/  @!P1 IMAD.IADD R0, R0, 0x1, -R9 ;  /* 0x0000000100009824 */ /* 0x000fe200078e0a09 */
[----:B------:R-:W-:Y:S02]  /*0460*/  @!P1 IADD3 R8, PT, PT, R8, 0x1, RZ ;  /* 0x0000000108089810 */ /* 0x000fe40007ffe0ff */
[----:B------:R-:W-:Y:S02]  /*0470*/  ISETP.NE.AND P1, PT, R5, RZ, PT ;  /* 0x000000ff0500720c */ /* 0x000fe40003f25270 */
[----:B------:R-:W-:Y:S02]  /*0480*/  ISETP.GE.U32.AND P0, PT, R0, R9, PT ;  /* 0x000000090000720c */ /* 0x000fe40003f06070 */
[----:B------:R-:W-:-:S05]  /*0490*/  SHF.R.S32.HI R0, RZ, 0x1f, R3 ;  /* 0x0000001fff007819 */ /* 0x000fca0000011403 */
[----:B------:R-:W-:-:S04]  /*04a0*/  IMAD R9, R0, UR18, RZ ;  /* 0x0000001200097c24 */ /* 0x000fc8000f8e02ff */
[----:B------:R-:W-:Y:S01]  /*04b0*/  IMAD.IADD R9, R7, 0x1, R9 ;  /* 0x0000000107097824 */ /* 0x000fe200078e0209 */
[----:B-1----:R-:W-:Y:S02]  /*04c0*/  SHF.R.S32.HI R7, RZ, 0x1f, R12 ;  /* 0x0000001fff077819 */ /* 0x002fe4000001140c */
[----:B------:R-:W-:Y:S01]  /*04d0*/  @P0 IADD3 R8, PT, PT, R8, 0x1, RZ ;  /* 0x0000000108080810 */ /* 0x000fe20007ffe0ff */
[----:B------:R-:W-:-:S03]  /*04e0*/  IMAD R9, R9, R12, RZ ;  /* 0x0000000c09097224 */ /* 0x000fc600078e02ff */
[----:B------:R-:W-:Y:S01]  /*04f0*/  @!P2 IADD3 R8, PT, PT, -R8, RZ, RZ ;  /* 0x000000ff0808a210 */ /* 0x000fe20007ffe1ff */
[----:B------:R-:W-:Y:S01]  /*0500*/  IMAD R9, R7, R6, R9 ;  /* 0x0000000607097224 */ /* 0x000fe200078e0209 */
[----:B------:R-:W-:Y:S01]  /*0510*/  @!P1 LOP3.LUT R8, RZ, R5, RZ, 0x33, !PT ;  /* 0x00000005ff089212 */ /* 0x000fe200078e33ff */
[----:B------:R-:W-:-:S03]  /*0520*/  IMAD.WIDE.U32 R6, R6, R12, RZ ;  /* 0x0000000c06067225 */ /* 0x000fc600078e00ff */
[----:B------:R-:W-:Y:S01]  /*0530*/  IADD3 R0, PT, PT, -R8, RZ, RZ ;  /* 0x000000ff08007210 */ /* 0x000fe20007ffe1ff */
[----:B------:R-:W-:-:S04]  /*0540*/  IMAD.IADD R2, R7, 0x1, R9 ;  /* 0x0000000107027824 */ /* 0x000fc800078e0209 */
[----:B------:R-:W-:Y:S01]  /*0550*/  IMAD R7, R5, R0, R10 ;  /* 0x0000000005077224 */ /* 0x000fe200078e020a */
[----:B------:R-:W-:Y:S01]  /*0560*/  SHF.R.S32.HI R5, RZ, 0x1f, R13 ;  /* 0x0000001fff057819 */ /* 0x000fe2000001140d */
[-C--:B------:R-:W-:Y:S02]  /*0570*/  IMAD R2, R2, R13.reuse, RZ ;  /* 0x0000000d02027224 */ /* 0x080fe400078e02ff */
[----:B------:R-:W-:Y:S01]  /*0580*/  IMAD R0, R13, R12, RZ ;  /* 0x0000000c0d007224 */ /* 0x000fe200078e02ff */
[----:B---3--:R-:W-:Y:S01]  /*0590*/  IADD3 R7, PT, PT, R7, UR10, RZ ;  /* 0x0000000a07077c10 */ /* 0x008fe2000fffe0ff */
[----:B------:R-:W-:-:S04]  /*05a0*/  IMAD.WIDE.U32 R12, R6, R13, RZ ;  /* 0x0000000d060c7225 */ /* 0x000fc800078e00ff */
[----:B------:R-:W-:Y:S01]  /*05b0*/  IMAD R5, R5, R6, R2 ;  /* 0x0000000605057224 */ /* 0x000fe200078e0202 */
[C---:B------:R-:W-:Y:S01]  /*05c0*/  LOP3.LUT R2, R3.reuse, 0x3, RZ, 0xc0, !PT ;  /* 0x0000000303027812 */ /* 0x040fe200078ec0ff */
[----:B----4-:R-:W-:Y:S01]  /*05d0*/  VIADD R6, R8, UR11 ;  /* 0x0000000b08067c36 */ /* 0x010fe20008000000 */
[----:B------:R-:W-:Y:S02]  /*05e0*/  LOP3.LUT R3, R3, 0xf, RZ, 0xc0, !PT ;  /* 0x0000000f03037812 */ /* 0x000fe400078ec0ff */
[----:B------:R-:W-:-:S07]  /*05f0*/  IADD3 R5, PT, PT, R13, R5, RZ ;  /* 0x000000050d057210 */ /* 0x000fce0007ffe0ff */
.L_x_11:
[----:B------:R-:W1:Y:S01]  /*0600*/  LDCU UR5, c[0x0][0x3d4] ;  /* 0x00007a80ff0577ac */ /* 0x000e620008000800 */
[----:B------:R-:W-:Y:S01]  /*0610*/  IADD3 R9, PT, PT, RZ, -UR4, RZ ;  /* 0x80000004ff097c10 */ /* 0x000fe2000fffe0ff */
[----:B------:R-:W-:Y:S04]  /*0620*/  BSSY.RECONVERGENT B0, `(.L_x_2) ;  /* 0x000017d000007945 */ /* 0x000fe80003800200 */
[----:B-1----:R-:W-:-:S05]  /*0630*/  IMAD R14, R9, UR5, R6 ;  /* 0x00000005090e7c24 */ /* 0x002fca000f8e0206 */
[----:B------:R-:W-:-:S13]  /*0640*/  ISETP.GE.AND P0, PT, R14, RZ, PT ;  /* 0x000000ff0e00720c */ /* 0x000fda0003f06270 */
[----:B------:R-:W-:Y:S05]  /*0650*/  @!P0 BRA `(.L_x_3) ;  /* 0x0000001400e48947 */ /* 0x000fea0003800000 */
[----:B------:R-:W1:Y:S01]  /*0660*/  LDC R15, c[0x0][0x3c4] ;  /* 0x0000f100ff0f7b82 */ /* 0x000e620000000800 */
[----:B------:R-:W-:Y:S02]  /*0670*/  IABS R18, R14 ;  /* 0x0000000e00127213 */ /* 0x000fe40000000000 */
[----:B------:R-:W-:Y:S02]  /*0680*/  ISETP.GE.AND P2, PT, R14, RZ, PT ;  /* 0x000000ff0e00720c */ /* 0x000fe40003f46270 */
[----:B-1----:R-:W-:-:S04]  /*0690*/  IABS R16, R15 ;  /* 0x0000000f00107213 */ /* 0x002fc80000000000 */
[----:B------:R-:W1:Y:S08]  /*06a0*/  I2F.RP R17, R16 ;  /* 0x0000001000117306 */ /* 0x000e700000209400 */
[----:B-1----:R-:W1:Y:S02]  /*06b0*/  MUFU.RCP R17, R17 ;  /* 0x0000001100117308 */ /* 0x002e640000001000 */
[----:B-1----:R-:W-:-:S06]  /*06c0*/  IADD3 R8, PT, PT, R17, 0xffffffe, RZ ;  /* 0x0ffffffe11087810 */ /* 0x002fcc0007ffe0ff */
[----:B------:R1:W2:Y:S02]  /*06d0*/  F2I.FTZ.U32.TRUNC.NTZ R9, R8 ;  /* 0x0000000800097305 */ /* 0x0002a4000021f000 */
[----:B-1----:R-:W-:Y:S02]  /*06e0*/  HFMA2 R8, -RZ, RZ, 0, 0 ;  /* 0x00000000ff087431 */ /* 0x002fe400000001ff */
[----:B--2---:R-:W-:-:S04]  /*06f0*/  IMAD.MOV R19, RZ, RZ, -R9 ;  /* 0x000000ffff137224 */ /* 0x004fc800078e0a09 */
[----:B------:R-:W-:-:S04]  /*0700*/  IMAD R19, R19, R16, RZ ;  /* 0x0000001013137224 */ /* 0x000fc800078e02ff */
[----:B------:R-:W-:Y:S01]  /*0710*/  IMAD.HI.U32 R9, R9, R19, R8 ;  /* 0x0000001309097227 */ /* 0x000fe200078e0008 */
[----:B------:R-:W-:-:S05]  /*0720*/  LOP3.LUT R19, RZ, R15, RZ, 0x33, !PT ;  /* 0x0000000fff137212 */ /* 0x000fca00078e33ff */
[----:B------:R-:W-:-:S05]  /*0730*/  IMAD.HI.U32 R9, R9, R18, RZ ;  /* 0x0000001209097227 */ /* 0x000fca00078e00ff */
[----:B------:R-:W-:-:S05]  /*0740*/  IADD3 R17, PT, PT, -R9, RZ, RZ ;  /* 0x000000ff09117210 */ /* 0x000fca0007ffe1ff */
[----:B------:R-:W-:-:S05]  /*0750*/  IMAD R17, R16, R17, R18 ;  /* 0x0000001110117224 */ /* 0x000fca00078e0212 */
[----:B------:R-:W-:-:S13]  /*0760*/  ISETP.GT.U32.AND P0, PT, R16, R17, PT ;  /* 0x000000111000720c */ /* 0x000fda0003f04070 */
[----:B------:R-:W-:-:S04]  /*0770*/  @!P0 IADD3 R17, PT, PT, R17, -R16, RZ ;  /* 0x8000001011118210 */ /* 0x000fc80007ffe0ff */
[----:B------:R-:W-:Y:S01]  /*0780*/  ISETP.GT.U32.AND P1, PT, R16, R17, PT ;  /* 0x000000111000720c */ /* 0x000fe20003f24070 */
[----:B------:R-:W-:-:S05]  /*0790*/  IMAD.IADD R8, R17, 0x1, -R16 ;  /* 0x0000000111087824 */ /* 0x000fca00078e0a10 */
[----:B------:R-:W-:Y:S02]  /*07a0*/  SEL R8, R8, R17, !P1 ;  /* 0x0000001108087207 */ /* 0x000fe40004800000 */
[----:B------:R-:W-:Y:S02]  /*07b0*/  ISETP.NE.AND P1, PT, R15, RZ, PT ;  /* 0x000000ff0f00720c */ /* 0x000fe40003f25270 */
[----:B------:R-:W-:-:S04]  /*07c0*/  @!P2 IADD3 R8, PT, PT, -R8, RZ, RZ ;  /* 0x000000ff0808a210 */ /* 0x000fc80007ffe1ff */
[----:B------:R-:W-:-:S04]  /*07d0*/  SEL R8, R19, R8, !P1 ;  /* 0x0000000813087207 */ /* 0x000fc80004800000 */
[----:B------:R-:W-:-:S13]  /*07e0*/  ISETP.NE.AND P2, PT, R8, RZ, PT ;  /* 0x000000ff0800720c */ /* 0x000fda0003f45270 */
[----:B------:R-:W-:Y:S05]  /*07f0*/  @P2 BRA `(.L_x_3) ;  /* 0x00000014007c2947 */ /* 0x000fea0003800000 */
[----:B------:R-:W-:Y:S01]  /*0800*/  ISETP.GE.U32.AND P2, PT, R17, R16, PT ;  /* 0x000000101100720c */ /* 0x000fe20003f46070 */
[----:B------:R-:W1:Y:S01]  /*0810*/  LDCU UR5, c[0x0][0x3b8] ;  /* 0x00007700ff0577ac */ /* 0x000e620008000800 */
[----:B------:R-:W-:Y:S02]  /*0820*/  LOP3.LUT R14, R14, R15, RZ, 0x3c, !PT ;  /* 0x0000000f0e0e7212 */ /* 0x000fe400078e3cff */
[----:B------:R-:W-:Y:S01]  /*0830*/  @!P0 IADD3 R9, PT, PT, R9, 0x1, RZ ;  /* 0x0000000109098810 */ /* 0x000fe20007ffe0ff */
[----:B------:R-:W2:Y:S01]  /*0840*/  LDCU UR8, c[0x0][0x3a8] ;  /* 0x00007500ff0877ac */ /* 0x000ea20008000800 */
[----:B------:R-:W-:-:S07]  /*0850*/  ISETP.GE.AND P3, PT, R14, RZ, PT ;  /* 0x000000ff0e00720c */ /* 0x000fce0003f66270 */
[----:B------:R-:W-:-:S06]  /*0860*/  @P2 IADD3 R9, PT, PT, R9, 0x1, RZ ;  /* 0x0000000109092810 */ /* 0x000fcc0007ffe0ff */
[----:B------:R-:W-:Y:S01]  /*0870*/  @!P3 IMAD.MOV R9, RZ, RZ, -R9 ;  /* 0x000000ffff09b224 */ /* 0x000fe200078e0a09 */
[----:B-1----:R-:W-:-:S04]  /*0880*/  ISETP.LT.AND P0, PT, RZ, UR5, PT ;  /* 0x00000005ff007c0c */ /* 0x002fc8000bf01270 */
[----:B------:R-:W-:-:S04]  /*0890*/  SEL R8, R19, R9, !P1 ;  /* 0x0000000913087207 */ /* 0x000fc80004800000 */
[----:B--2---:R-:W-:-:S13]  /*08a0*/  ISETP.LT.AND P0, PT, R8, UR8, P0 ;  /* 0x0000000808007c0c */ /* 0x004fda0008701270 */
[----:B------:R-:W-:Y:S05]  /*08b0*/  @!P0 BRA `(.L_x_3) ;  /* 0x00000014004c8947 */ /* 0x000fea0003800000 */
[----:B------:R-:W-:-:S07]  /*08c0*/  MOV R9, RZ ;  /* 0x000000ff00097202 */ /* 0x000fce0000000f00 */
.L_x_10:
[----:B------:R-:W1:Y:S01]  /*08d0*/  LDCU UR5, c[0x0][0x3d8] ;  /* 0x00007b00ff0577ac */ /* 0x000e620008000800 */
[----:B------:R-:W-:Y:S01]  /*08e0*/  IADD3 R16, PT, PT, -R9, RZ, RZ ;  /* 0x000000ff09107210 */ /* 0x000fe20007ffe1ff */
        /* <DEDUP_REMOVED lines=30> */
[-C--:B------:R-:W-:Y:S02]  /*0ad0*/  IABS R14, R17.reuse ;  /* 0x00000011000e7213 */ /* 0x080fe40000000000 */
[----:B------:R-:W-:Y:S02]  /*0ae0*/  LOP3.LUT R16, R16, R17, RZ, 0x3c, !PT ;  /* 0x0000001110107212 */ /* 0x000fe400078e3cff */
[----:B------:R-:W-:Y:S02]  /*0af0*/  ISETP.GE.U32.AND P2, PT, R19, R14, PT ;  /* 0x0000000e1300720c */ /* 0x000fe40003f46070 */
[----:B------:R-:W1:Y:S01]  /*0b00*/  LDC R14, c[0x0][0x3ac] ;  /* 0x0000eb00ff0e7b82 */ /* 0x000e620000000800 */
[----:B------:R-:W-:Y:S02]  /*0b10*/  ISETP.GE.AND P3, PT, R16, RZ, PT ;  /* 0x000000ff1000720c */ /* 0x000fe40003f66270 */
[----:B------:R-:W-:-:S08]  /*0b20*/  @!P0 IADD3 R15, PT, PT, R15, 0x1, RZ ;  /* 0x000000010f0f8810 */ /* 0x000fd00007ffe0ff */
[----:B------:R-:W-:-:S05]  /*0b30*/  @P2 IADD3 R15, PT, PT, R15, 0x1, RZ ;  /* 0x000000010f0f2810 */ /* 0x000fca0007ffe0ff */
[----:B------:R-:W-:-:S05]  /*0b40*/  @!P3 IMAD.MOV R15, RZ, RZ, -R15 ;  /* 0x000000ffff0fb224 */ /* 0x000fca00078e0a0f */
[----:B------:R-:W-:-:S04]  /*0b50*/  SEL R15, R21, R15, !P1 ;  /* 0x0000000f150f7207 */ /* 0x000fc80004800000 */
[----:B-1----:R-:W-:-:S13]  /*0b60*/  ISETP.GE.AND P0, PT, R15, R14, PT ;  /* 0x0000000e0f00720c */ /* 0x002fda0003f06270 */
[----:B------:R-:W-:Y:S05]  /*0b70*/  @P0 BRA `(.L_x_5) ;  /* 0x0000001000880947 */ /* 0x000fea0003800000 */
[----:B------:R-:W1:Y:S01]  /*0b80*/  LDCU UR5, c[0x0][0x3b8] ;  /* 0x00007700ff0577ac */ /* 0x000e620008000800 */
[----:B------:R-:W-:Y:S01]  /*0b90*/  R2UR UR8, R9 ;  /* 0x00000000090872ca */ /* 0x000fe200000e0000 */
[----:B------:R-:W-:Y:S01]  /*0ba0*/  IMAD R14, R8, R14, R15 ;  /* 0x0000000e080e7224 */ /* 0x000fe200078e020f */
[----:B------:R-:W2:Y:S04]  /*0bb0*/  LDCU UR10, c[0x0][0x3a4] ;  /* 0x00007480ff0a77ac */ /* 0x000ea80008000800 */
[C---:B------:R-:W-:Y:S01]  /*0bc0*/  IADD3 R15, P0, PT, R14.reuse, R12, RZ ;  /* 0x0000000c0e0f7210 */ /* 0x040fe20007f1e0ff */
[----:B------:R-:W3:Y:S03]  /*0bd0*/  LDCU.128 UR20, c[0x0][0x380] ;  /* 0x00007000ff1477ac */ /* 0x000ee60008000c00 */
[----:B------:R-:W-:-:S02]  /*0be0*/  LEA.HI.X.SX32 R14, R14, R5, 0x1, P0 ;  /* 0x000000050e0e7211 */ /* 0x000fc400000f0eff */
[C---:B------:R-:W-:Y:S02]  /*0bf0*/  SHF.L.U32 R18, R15.reuse, 0x2, RZ ;  /* 0x000000020f127819 */ /* 0x040fe400000006ff */
[----:B------:R-:W-:Y:S01]  /*0c00*/  SHF.L.U64.HI R14, R15, 0x2, R14 ;  /* 0x000000020f0e7819 */ /* 0x000fe2000001020e */
[----:B-1----:R-:W-:-:S04]  /*0c10*/  UIMAD UR5, UR4, UR5, UR8 ;  /* 0x00000005040572a4 */ /* 0x002fc8000f8e0208 */
[----:B------:R-:W-:-:S04]  /*0c20*/  UIADD3 UR5, UP0, UPT, UR5, UR14, URZ ;  /* 0x0000000e05057290 */ /* 0x000fc8000ff1e0ff */
[----:B------:R-:W-:Y:S01]  /*0c30*/  UIADD3.X UR9, UPT, UPT, URZ, UR7, URZ, UP0, !UPT ;  /* 0x00000007ff097290 */ /* 0x000fe200087fe4ff */
[----:B---3--:R-:W-:Y:S01]  /*0c40*/  IADD3 R18, P0, PT, R18, UR20, RZ ;  /* 0x0000001412127c10 */ /* 0x008fe2000ff1e0ff */
[----:B--2---:R-:W-:Y:S02]  /*0c50*/  UISETP.GE.U32.AND UP0, UPT, UR10, 0x10, UPT ;  /* 0x000000100a00788c */ /* 0x004fe4000bf06070 */
[----:B------:R-:W-:Y:S01]  /*0c60*/  ULEA UR8, UP1, UR5, UR22, 0x2 ;  /* 0x0000001605087291 */ /* 0x000fe2000f8210ff */
[----:B------:R-:W-:Y:S02]  /*0c70*/  IADD3.X R19, PT, PT, R14, UR21, RZ, P0, !PT ;  /* 0x000000150e137c10 */ /* 0x000fe400087fe4ff */
[----:B------:R-:W-:Y:S01]  /*0c80*/  MOV R22, R18 ;  /* 0x0000001200167202 */ /* 0x000fe20000000f00 */
[----:B------:R-:W-:Y:S01]  /*0c90*/  ULEA.HI.X UR9, UR5, UR23, UR9, 0x2, UP1 ;  /* 0x0000001705097291 */ /* 0x000fe200088f1409 */
[----:B------:R-:W-:Y:S02]  /*0ca0*/  MOV R23, R19 ;  /* 0x0000001300177202 */ /* 0x000fe40000000f00 */
[----:B------:R-:W-:Y:S09]  /*0cb0*/  BRA.U !UP0, `(.L_x_6) ;  /* 0x00000009081c7547 */ /* 0x000ff2000b800000 */
[----:B0-----:R-:W-:-:S07]  /*0cc0*/  IMAD.MOV.U32 R25, RZ, RZ, R4 ;  /* 0x000000ffff197224 */ /* 0x001fce00078e0004 */
.L_x_7:
[----:B------:R-:W-:Y:S02]  /*0cd0*/  UIMAD.WIDE UR10, UR6, 0x4, UR8 ;  /* 0x00000004060a78a5 */ /* 0x000fe4000f8e0208 */
[----:B------:R-:W-:Y:S01]  /*0ce0*/  MOV R20, UR8 ;  /* 0x0000000800147c02 */ /* 0x000fe20008000f00 */
[----:B------:R-:W-:Y:S01]  /*0cf0*/  IMAD.MOV.U32 R15, RZ, RZ, R19 ;  /* 0x000000ffff0f7224 */ /* 0x000fe200078e0013 */
[----:B------:R-:W-:Y:S02]  /*0d00*/  MOV R21, UR9 ;  /* 0x0000000900157c02 */ /* 0x000fe40008000f00 */
[----:B------:R-:W-:Y:S02]  /*0d10*/  MOV R14, R18 ;  /* 0x00000012000e7202 */ /* 0x000fe40000000f00 */
[----:B------:R-:W-:Y:S01]  /*0d20*/  MOV R28, UR10 ;  /* 0x0000000a001c7c02 */ /* 0x000fe20008000f00 */
[----:B------:R-:W2:Y:S01]  /*0d30*/  LDG.E.CONSTANT R26, desc[UR12][R20.64] ;  /* 0x0000000c141a7981 */ /* 0x000ea2000c1e9900 */
[----:B------:R-:W-:Y:S01]  /*0d40*/  MOV R29, UR11 ;  /* 0x0000000b001d7c02 */ /* 0x000fe20008000f00 */
[----:B------:R-:W-:Y:S01]  /*0d50*/  UIMAD.WIDE UR10, UR6, 0x8, UR8 ;  /* 0x00000008060a78a5 */ /* 0x000fe2000f8e0208 */
[----:B------:R-:W-:Y:S01]  /*0d60*/  IMAD.WIDE R18, R0, 0x4, R14 ;  /* 0x0000000400127825 */ /* 0x000fe200078e020e */
[----:B------:R-:W2:Y:S04]  /*0d70*/  LDG.E.CONSTANT R27, desc[UR12][R14.64] ;  /* 0x0000000c0e1b7981 */ /* 0x000ea8000c1e9900 */
[----:B------:R-:W3:Y:S01]  /*0d80*/  LDG.E.CONSTANT R28, desc[UR12][R28.64] ;  /* 0x0000000c1c1c7981 */ /* 0x000ee2000c1e9900 */
[----:B------:R-:W-:Y:S01]  /*0d90*/  MOV R16, UR10 ;  /* 0x0000000a00107c02 */ /* 0x000fe20008000f00 */
[----:B------:R-:W-:Y:S01]  /*0da0*/  IMAD.U32 R17, RZ, RZ, UR11 ;  /* 0x0000000bff117e24 */ /* 0x000fe2000f8e00ff */
[----:B------:R-:W-:-:S04]  /*0db0*/  UIMAD.WIDE UR10, UR6, 0xc, UR8 ;  /* 0x0000000c060a78a5 */ /* 0x000fc8000f8e0208 */
[----:B------:R-:W4:Y:S04]  /*0dc0*/  LDG.E.CONSTANT R16, desc[UR12][R16.64] ;  /* 0x0000000c10107981 */ /* 0x000f28000c1e9900 */
[----:B------:R0:W3:Y:S01]  /*0dd0*/  LDG.E.CONSTANT R29, desc[UR12][R18.64] ;  /* 0x0000000c121d7981 */ /* 0x0000e2000c1e9900 */
[----:B------:R-:W-:Y:S02]  /*0de0*/  MOV R23, UR11 ;  /* 0x0000000b00177c02 */ /* 0x000fe40008000f00 */
[----:B------:R-:W-:-:S05]  /*0df0*/  MOV R22, UR10 ;  /* 0x0000000a00167c02 */ /* 0x000fca0008000f00 */
[----:B------:R-:W4:Y:S01]  /*0e00*/  LDG.E.CONSTANT R23, desc[UR12][R22.64] ;  /* 0x0000000c16177981 */ /* 0x000f22000c1e9900 */
[----:B0-----:R-:W-:-:S05]  /*0e10*/  IMAD.WIDE R18, R0, 0x4, R18 ;  /* 0x0000000400127825 */ /* 0x001fca00078e0212 */
[----:B------:R0:W4:Y:S01]  /*0e20*/  LDG.E.CONSTANT R17, desc[UR12][R18.64] ;  /* 0x0000000c12117981 */ /* 0x000122000c1e9900 */
[----:B------:R-:W-:-:S05]  /*0e30*/  IMAD.WIDE R20, R0, 0x4, R18 ;  /* 0x0000000400147825 */ /* 0x000fca00078e0212 */
[----:B------:R1:W4:Y:S01]  /*0e40*/  LDG.E.CONSTANT R22, desc[UR12][R20.64] ;  /* 0x0000000c14167981 */ /* 0x000322000c1e9900 */
[----:B------:R-:W-:Y:S01]  /*0e50*/  UIMAD.WIDE UR10, UR6, 0x10, UR8 ;  /* 0x00000010060a78a5 */ /* 0x000fe2000f8e0208 */
[----:B0-----:R-:W-:-:S04]  /*0e60*/  IMAD.WIDE R18, R0, 0x4, R20 ;  /* 0x0000000400127825 */ /* 0x001fc800078e0214 */
[----:B-1----:R-:W-:-:S04]  /*0e70*/  IMAD.WIDE R20, R0, 0x4, R18 ;  /* 0x0000000400147825 */ /* 0x002fc800078e0212 */
[----:B--2---:R-:W-:Y:S01]  /*0e80*/  FMUL R27, R27, R26 ;  /* 0x0000001a1b1b7220 */ /* 0x004fe20000400000 */
[----:B------:R-:W-:-:S03]  /*0e90*/  MOV R26, UR10 ;  /* 0x0000000a001a7c02 */ /* 0x000fc60008000f00 */
[----:B-----5:R-:W-:Y:S01]  /*0ea0*/  FADD R24, R27, R24 ;  /* 0x000000181b187221 */ /* 0x020fe20000000000 */
[----:B------:R-:W-:Y:S01]  /*0eb0*/  IMAD.U32 R27, RZ, RZ, UR11 ;  /* 0x0000000bff1b7e24 */ /* 0x000fe2000f8e00ff */
[----:B------:R-:W-:-:S04]  /*0ec0*/  UIMAD.WIDE UR10, UR6, 0x14, UR8 ;  /* 0x00000014060a78a5 */ /* 0x000fc8000f8e0208 */
[----:B------:R4:W2:Y:S01]  /*0ed0*/  LDG.E.CONSTANT R26, desc[UR12][R26.64] ;  /* 0x0000000c1a1a7981 */ /* 0x0008a2000c1e9900 */
[----:B---3--:R-:W-:-:S04]  /*0ee0*/  FMUL R29, R29, R28 ;  /* 0x0000001c1d1d7220 */ /* 0x008fc80000400000 */
[----:B------:R-:W-:Y:S02]  /*0ef0*/  FADD R24, R24, R29 ;  /* 0x0000001d18187221 */ /* 0x000fe40000000000 */
[----:B------:R-:W2:Y:S01]  /*0f00*/  LDG.E.CONSTANT R29, desc[UR12][R18.64] ;  /* 0x0000000c121d7981 */ /* 0x000ea2000c1e9900 */
[----:B----4-:R-:W-:Y:S01]  /*0f10*/  FMUL R27, R17, R16 ;  /* 0x00000010111b7220 */ /* 0x010fe20000400000 */
[----:B------:R-:W-:Y:S02]  /*0f20*/  MOV R16, UR10 ;  /* 0x0000000a00107c02 */ /* 0x000fe40008000f00 */
[----:B------:R-:W-:Y:S01]  /*0f30*/  MOV R17, UR11 ;  /* 0x0000000b00117c02 */ /* 0x000fe20008000f00 */
[----:B------:R-:W-:-:S04]  /*0f40*/  UIMAD.WIDE UR10, UR6, 0x18, UR8 ;  /* 0x00000018060a78a5 */ /* 0x000fc8000f8e0208 */
[----:B------:R0:W3:Y:S02]  /*0f50*/  LDG.E.CONSTANT R28, desc[UR12][R16.64] ;  /* 0x0000000c101c7981 */ /* 0x0000e4000c1e9900 */
[----:B0-----:R-:W-:Y:S01]  /*0f60*/  FMUL R17, R22, R23 ;  /* 0x0000001716117220 */ /* 0x001fe20000400000 */
[----:B------:R-:W-:Y:S01]  /*0f70*/  FADD R16, R24, R27 ;  /* 0x0000001b18107221 */ /* 0x000fe20000000000 */
[----:B------:R-:W-:Y:S01]  /*0f80*/  MOV R22, UR10 ;  /* 0x0000000a00167c02 */ /* 0x000fe20008000f00 */
[----:B------:R0:W3:Y:S01]  /*0f90*/  LDG.E.CONSTANT R24, desc[UR12][R20.64] ;  /* 0x0000000c14187981 */ /* 0x0000e2000c1e9900 */
[----:B------:R-:W-:Y:S01]  /*0fa0*/  IMAD.U32 R23, RZ, RZ, UR11 ;  /* 0x0000000bff177e24 */ /* 0x000fe2000f8e00ff */
[----:B------:R-:W-:-:S04]  /*0fb0*/  UIMAD.WIDE UR10, UR6, 0x1c, UR8 ;  /* 0x0000001c060a78a5 */ /* 0x000fc8000f8e0208 */
[----:B------:R1:W4:Y:S01]  /*0fc0*/  LDG.E.CONSTANT R22, desc[UR12][R22.64] ;  /* 0x0000000c16167981 */ /* 0x000322000c1e9900 */
[----:B0-----:R-:W-:-:S05]  /*0fd0*/  IMAD.WIDE R20, R0, 0x4, R20 ;  /* 0x0000000400147825 */ /* 0x001fca00078e0214 */
[----:B------:R0:W4:Y:S01]  /*0fe0*/  LDG.E.CONSTANT R27, desc[UR12][R20.64] ;  /* 0x0000000c141b7981 */ /* 0x000122000c1e9900 */
[----:B-1----:R-:W-:Y:S01]  /*0ff0*/  FADD R23, R16, R17 ;  /* 0x0000001110177221 */ /* 0x002fe20000000000 */
[----:B------:R-:W-:Y:S01]  /*1000*/  MOV R17, UR11 ;  /* 0x0000000b00117c02 */ /* 0x000fe20008000f00 */
[----:B------:R-:W-:Y:S01]  /*1010*/  IMAD.WIDE R18, R0, 0x4, R20 ;  /* 0x0000000400127825 */ /* 0x000fe200078e0214 */
[----:B------:R-:W-:-:S05]  /*1020*/  MOV R16, UR10 ;  /* 0x0000000a00107c02 */ /* 0x000fca0008000f00 */
[----:B------:R-:W4:Y:S04]  /*1030*/  LDG.E.CONSTANT R17, desc[UR12][R16.64] ;  /* 0x0000000c10117981 */ /* 0x000f28000c1e9900 */
[----:B------:R1:W4:Y:S01]  /*1040*/  LDG.E.CONSTANT R16, desc[UR12][R18.64] ;  /* 0x0000000c12107981 */ /* 0x000322000c1e9900 */
[----:B------:R-:W-:Y:S01]  /*1050*/  UIMAD.WIDE UR10, UR6, 0x20, UR8 ;  /* 0x00000020060a78a5 */ /* 0x000fe2000f8e0208 */
[----:B0-----:R-:W-:-:S04]  /*1060*/  IMAD.WIDE R20, R0, 0x4, R18 ;  /* 0x0000000400147825 */ /* 0x001fc800078e0212 */
[----:B--2---:R-:W-:Y:S01]  /*1070*/  FMUL R26, R29, R26 ;  /* 0x0000001a1d1a7220 */ /* 0x004fe20000400000 */
[----:B------:R-:W-:-:S03]  /*1080*/  IMAD.U32 R29, RZ, RZ, UR11 ;  /* 0x0000000bff1d7e24 */ /* 0x000fc6000f8e00ff */
[----:B------:R-:W-:Y:S01]  /*1090*/  FADD R26, R23, R26 ;  /* 0x0000001a171a7221 */ /* 0x000fe20000000000 */
[----:B---3--:R-:W-:Y:S01]  /*10a0*/  FMUL R24, R24, R28 ;  /* 0x0000001c18187220 */ /* 0x008fe20000400000 */
[----:B------:R-:W-:Y:S01]  /*10b0*/  MOV R28, UR10 ;  /* 0x0000000a001c7c02 */ /* 0x000fe20008000f00 */
[----:B------:R-:W-:Y:S02]  /*10c0*/  UIMAD.WIDE UR10, UR6, 0x24, UR8 ;  /* 0x00000024060a78a5 */ /* 0x000fe4000f8e0208 */
[----:B------:R-:W-:-:S03]  /*10d0*/  FADD R26, R26, R24 ;  /* 0x000000181a1a7221 */ /* 0x000fc60000000000 */
[----:B------:R4:W2:Y:S01]  /*10e0*/  LDG.E.CONSTANT R28, desc[UR12][R28.64] ;  /* 0x0000000c1c1c7981 */ /* 0x0008a2000c1e9900 */
[----:B-1----:R-:W-:Y:S02]  /*10f0*/  MOV R18, UR10 ;  /* 0x0000000a00127c02 */ /* 0x002fe40008000f00 */
[----:B------:R-:W-:Y:S01]  /*1100*/  MOV R19, UR11 ;  /* 0x0000000b00137c02 */ /* 0x000fe20008000f00 */
[----:B------:R-:W-:-:S04]  /*1110*/  UIMAD.WIDE UR10, UR6, 0x28, UR8 ;  /* 0x00000028060a78a5 */ /* 0x000fc8000f8e0208 */
[----:B------:R0:W3:Y:S01]  /*1120*/  LDG.E.CONSTANT R24, desc[UR12][R18.64] ;  /* 0x0000000c12187981 */ /* 0x0000e2000c1e9900 */
[----:B----4-:R-:W-:Y:S01]  /*1130*/  FMUL R29, R27, R22 ;  /* 0x000000161b1d7220 */ /* 0x010fe20000400000 */
[----:B------:R-:W-:Y:S02]  /*1140*/  IMAD.WIDE R22, R0, 0x4, R20 ;  /* 0x0000000400167825 */ /* 0x000fe400078e0214 */
[----:B------:R-:W2:Y:S02]  /*1150*/  LDG.E.CONSTANT R27, desc[UR12][R20.64] ;  /* 0x0000000c141b7981 */ /* 0x000ea4000c1e9900 */
[----:B------:R-:W-:Y:S02]  /*1160*/  FADD R26, R26, R29 ;  /* 0x0000001d1a1a7221 */ /* 0x000fe40000000000 */
[----:B------:R1:W3:Y:S01]  /*1170*/  LDG.E.CONSTANT R29, desc[UR12][R22.64] ;  /* 0x0000000c161d7981 */ /* 0x0002e2000c1e9900 */
[----:B0-----:R-:W-:Y:S01]  /*1180*/  FMUL R19, R16, R17 ;  /* 0x0000001110137220 */ /* 0x001fe20000400000 */
[----:B------:R-:W-:Y:S01]  /*1190*/  MOV R16, UR10 ;  /* 0x0000000a00107c02 */ /* 0x000fe20008000f00 */
[----:B------:R-:W-:Y:S01]  /*11a0*/  IMAD.U32 R17, RZ, RZ, UR11 ;  /* 0x0000000bff117e24 */ /* 0x000fe2000f8e00ff */
[----:B------:R-:W-:Y:S01]  /*11b0*/  UIMAD.WIDE UR10, UR6, 0x2c, UR8 ;  /* 0x0000002c060a78a5 */ /* 0x000fe2000f8e0208 */
[----:B-1----:R-:W-:-:S03]  /*11c0*/  IMAD.WIDE R22, R0, 0x4, R22 ;  /* 0x0000000400167825 */ /* 0x002fc600078e0216 */
[----:B------:R0:W4:Y:S02]  /*11d0*/  LDG.E.CONSTANT R16, desc[UR12][R16.64] ;  /* 0x0000000c10107981 */ /* 0x000124000c1e9900 */
[----:B------:R-:W-:Y:S01]  /*11e0*/  MOV R18, UR10 ;  /* 0x0000000a00127c02 */ /* 0x000fe20008000f00 */
[----:B------:R-:W-:-:S04]  /*11f0*/  IMAD.WIDE R20, R0, 0x4, R22 ;  /* 0x0000000400147825 */ /* 0x000fc800078e0216 */
[----:B0-----:R-:W-:Y:S01]  /*1200*/  FADD R17, R26, R19 ;  /* 0x000000131a117221 */ /* 0x001fe20000000000 */
[----:B------:R-:W-:Y:S01]  /*1210*/  MOV R19, UR11 ;  /* 0x0000000b00137c02 */ /* 0x000fe20008000f00 */
[----:B------:R0:W4:Y:S05]  /*1220*/  LDG.E.CONSTANT R26, desc[UR12][R22.64] ;  /* 0x0000000c161a7981 */ /* 0x00012a000c1e9900 */
[----:B------:R-:W4:Y:S04]  /*1230*/  LDG.E.CONSTANT R19, desc[UR12][R18.64] ;  /* 0x0000000c12137981 */ /* 0x000f28000c1e9900 */
[----:B------:R1:W4:Y:S01]  /*1240*/  LDG.E.CONSTANT R18, desc[UR12][R20.64] ;  /* 0x0000000c14127981 */ /* 0x000322000c1e9900 */
[----:B------:R-:W-:-:S02]  /*1250*/  UIMAD.WIDE UR10, UR6, 0x30, UR8 ;  /* 0x00000030060a78a5 */ /* 0x000fc4000f8e0208 */
[----:B------:R-:W-:-:S04]  /*1260*/  UIMAD.WIDE UR20, UR6, 0x34, UR8 ;  /* 0x00000034061478a5 */ /* 0x000fc8000f8e0208 */
[----:B0-----:R-:W-:Y:S01]  /*1270*/  IMAD.U32 R23, RZ, RZ, UR11 ;  /* 0x0000000bff177e24 */ /* 0x001fe2000f8e00ff */
[----:B------:R-:W-:Y:S01]  /*1280*/  MOV R22, UR10 ;  /* 0x0000000a00167c02 */ /* 0x000fe20008000f00 */
[----:B------:R-:W-:-:S04]  /*1290*/  UIMAD.WIDE UR10, UR6, 0x38, UR8 ;  /* 0x00000038060a78a5 */ /* 0x000fc8000f8e0208 */
[----:B------:R-:W4:Y:S01]  /*12a0*/  LDG.E.CONSTANT R23, desc[UR12][R22.64] ;  /* 0x0000000c16177981 */ /* 0x000f22000c1e9900 */
[----:B--2---:R-:W-:-:S04]  /*12b0*/  FMUL R28, R27, R28 ;  /* 0x0000001c1b1c7220 */ /* 0x004fc80000400000 */
[----:B------:R-:W-:Y:S01]  /*12c0*/  FADD R28, R17, R28 ;  /* 0x0000001c111c7221 */ /* 0x000fe20000000000 */
[----:B---3--:R-:W-:Y:S01]  /*12d0*/  FMUL R29, R29, R24 ;  /* 0x000000181d1d7220 */ /* 0x008fe20000400000 */
[----:B------:R-:W-:-:S03]  /*12e0*/  MOV R17, UR21 ;  /* 0x0000001500117c02 */ /* 0x000fc60008000f00 */
[----:B------:R-:W-:Y:S01]  /*12f0*/  FADD R24, R28, R29 ;  /* 0x0000001d1c187221 */ /* 0x000fe20000000000 */
[----:B------:R-:W-:-:S04]  /*1300*/  IMAD.WIDE R28, R0, 0x4, R20 ;  /* 0x00000004001c7825 */ /* 0x000fc800078e0214 */
[----:B-1----:R-:W-:-:S04]  /*1310*/  IMAD.WIDE R20, R0, 0x4, R28 ;  /* 0x0000000400147825 */ /* 0x002fc800078e021c */
[----:B----4-:R-:W-:Y:S01]  /*1320*/  FMUL R27, R26, R16 ;  /* 0x000000101a1b7220 */ /* 0x010fe20000400000 */
[----:B------:R-:W-:Y:S01]  /*1330*/  MOV R16, UR20 ;  /* 0x0000001400107c02 */ /* 0x000fe20008000f00 */
[----:B------:R-:W2:Y:S04]  /*1340*/  LDG.E.CONSTANT R26, desc[UR12][R28.64] ;  /* 0x0000000c1c1a7981 */ /* 0x000ea8000c1e9900 */
[----:B------:R0:W3:Y:S01]  /*1350*/  LDG.E.CONSTANT R22, desc[UR12][R16.64] ;  /* 0x0000000c10167981 */ /* 0x0000e2000c1e9900 */
[----:B------:R-:W-:-:S03]  /*1360*/  FADD R24, R24, R27 ;  /* 0x0000001b18187221 */ /* 0x000fc60000000000 */
        /* <DEDUP_REMOVED lines=11> */
[----:B------:R-:W4:Y:S04]  /*1420*/  LDG.E.CONSTANT R24, desc[UR12][R20.64] ;  /* 0x0000000c14187981 */ /* 0x000f28000c1e9900 */
[----:B------:R-:W4:Y:S04]  /*1430*/  LDG.E.CONSTANT R16, desc[UR12][R16.64] ;  /* 0x0000000c10107981 */ /* 0x000f28000c1e9900 */
[----:B------:R-:W4:Y:S01]  /*1440*/  LDG.E.CONSTANT R17, desc[UR12][R28.64] ;  /* 0x0000000c1c117981 */ /* 0x000f22000c1e9900 */
[----:B------:R-:W-:-:S04]  /*1450*/  IADD3 R25, PT, PT, R25, 0x10, RZ ;  /* 0x0000001019197810 */ /* 0x000fc80007ffe0ff */
[----:B------:R-:W-:Y:S01]  /*1460*/  ISETP.NE.AND P0, PT, R25, RZ, PT ;  /* 0x000000ff1900720c */ /* 0x000fe20003f05270 */
[----:B------:R-:W-:Y:S01]  /*1470*/  UIMAD.WIDE UR8, UR6, 0x40, UR8 ;  /* 0x00000040060878a5 */ /* 0x000fe2000f8e0208 */
[----:B--2---:R-:W-:-:S04]  /*1480*/  FMUL R26, R26, R23 ;  /* 0x000000171a1a7220 */ /* 0x004fc80000400000 */
[----:B------:R-:W-:Y:S01]  /*1490*/  FADD R26, R19, R26 ;  /* 0x0000001a131a7221 */ /* 0x000fe20000000000 */
[----:B---3--:R-:W-:-:S04]  /*14a0*/  FMUL R27, R27, R22 ;  /* 0x000000161b1b7220 */ /* 0x008fc80000400000 */
[----:B------:R-:W-:Y:S01]  /*14b0*/  FADD R26, R26, R27 ;  /* 0x0000001b1a1a7221 */ /* 0x000fe20000000000 */
[----:B----4-:R-:W-:-:S04]  /*14c0*/  FMUL R19, R24, R18 ;  /* 0x0000001218137220 */ /* 0x010fc80000400000 */
[----:B------:R-:W-:Y:S01]  /*14d0*/  FADD R26, R26, R19 ;  /* 0x000000131a1a7221 */ /* 0x000fe20000000000 */
[----:B------:R-:W-:-:S04]  /*14e0*/  IMAD.WIDE R18, R0, 0x4, R28 ;  /* 0x0000000400127825 */ /* 0x000fc800078e021c */
[----:B------:R-:W-:-:S04]  /*14f0*/  FMUL R17, R17, R16 ;  /* 0x0000001011117220 */ /* 0x000fc80000400000 */
[----:B------:R-:W-:Y:S01]  /*1500*/  FADD R24, R26, R17 ;  /* 0x000000111a187221 */ /* 0x000fe20000000000 */
[----:B------:R-:W-:Y:S06]  /*1510*/  @P0 BRA `(.L_x_7) ;  /* 0xfffffff400ec0947 */ /* 0x000fec000383ffff */
[----:B------:R-:W-:-:S07]  /*1520*/  IMAD.WIDE R22, R0, 0x40, R14 ;  /* 0x0000004000167825 */ /* 0x000fce00078e020e */
.L_x_6:
[----:B------:R-:W-:-:S13]  /*1530*/  ISETP.NE.AND P0, PT, R3, RZ, PT ;  /* 0x000000ff0300720c */ /* 0x000fda0003f05270 */
[----:B------:R-:W-:Y:S05]  /*1540*/  @!P0 BRA `(.L_x_5) ;  /* 0x0000000800148947 */ /* 0x000fea0003800000 */
[----:B------:R-:W1:Y:S01]  /*1550*/  LDCU UR5, c[0x0][0x3a4] ;  /* 0x00007480ff0577ac */ /* 0x000e620008000800 */
[----:B------:R-:W-:-:S05]  /*1560*/  VIADD R14, R3, 0xffffffff ;  /* 0xffffffff030e7836 */ /* 0x000fca0000000000 */
[----:B------:R-:W-:Y:S01]  /*1570*/  ISETP.GE.U32.AND P0, PT, R14, 0x7, PT ;  /* 0x000000070e00780c */ /* 0x000fe20003f06070 */
[----:B-1----:R-:W-:-:S04]  /*1580*/  ULOP3.LUT UR5, UR5, 0x7, URZ, 0xc0, !UPT ;  /* 0x0000000705057892 */ /* 0x002fc8000f8ec0ff */
[----:B------:R-:W-:-:S08]  /*1590*/  UISETP.NE.AND UP0, UPT, UR5, URZ, UPT ;  /* 0x000000ff0500728c */ /* 0x000fd0000bf05270 */
[----:B------:R-:W-:Y:S05]  /*15a0*/  @!P0 BRA `(.L_x_8) ;  /* 0x0000000400008947 */ /* 0x000fea0003800000 */
[----:B------:R-:W-:Y:S01]  /*15b0*/  MOV R14, UR8 ;  /* 0x00000008000e7c02 */ /* 0x000fe20008000f00 */
[----:B------:R1:W2:Y:S01]  /*15c0*/  LDG.E.CONSTANT R18, desc[UR12][R22.64] ;  /* 0x0000000c16127981 */ /* 0x0002a2000c1e9900 */
[----:B------:R-:W-:Y:S01]  /*15d0*/  MOV R15, UR9 ;  /* 0x00000009000f7c02 */ /* 0x000fe20008000f00 */
[----:B------:R-:W-:-:S04]  /*15e0*/  UIMAD.WIDE UR8, UR6, 0x4, UR8 ;  /* 0x00000004060878a5 */ /* 0x000fc8000f8e0208 */
[----:B------:R3:W2:Y:S01]  /*15f0*/  LDG.E.CONSTANT R19, desc[UR12][R14.64] ;  /* 0x0000000c0e137981 */ /* 0x0006a2000c1e9900 */
[----:B-1----:R-:W-:-:S05]  /*1600*/  IMAD.WIDE R22, R0, 0x4, R22 ;  /* 0x0000000400167825 */ /* 0x002fca00078e0216 */
[----:B------:R-:W4:Y:S01]  /*1610*/  LDG.E.CONSTANT R20, desc[UR12][R22.64] ;  /* 0x0000000c16147981 */ /* 0x000f22000c1e9900 */
[----:B---3--:R-:W-:Y:S01]  /*1620*/  MOV R14, UR8 ;  /* 0x00000008000e7c02 */ /* 0x008fe20008000f00 */
[----:B------:R-:W-:Y:S01]  /*1630*/  IMAD.U32 R15, RZ, RZ, UR9 ;  /* 0x00000009ff0f7e24 */ /* 0x000fe2000f8e00ff */
[----:B------:R-:W-:-:S04]  /*1640*/  UIMAD.WIDE UR8, UR6, 0x4, UR8 ;  /* 0x00000004060878a5 */ /* 0x000fc8000f8e0208 */
[----:B0-----:R0:W4:Y:S01]  /*1650*/  LDG.E.CONSTANT R25, desc[UR12][R14.64] ;  /* 0x0000000c0e197981 */ /* 0x001122000c1e9900 */
[----:B------:R-:W-:Y:S01]  /*1660*/  IMAD.WIDE R16, R0, 0x4, R22 ;  /* 0x0000000400107825 */ /* 0x000fe200078e0216 */
[----:B------:R-:W-:Y:S02]  /*1670*/  MOV R26, UR8 ;  /* 0x00000008001a7c02 */ /* 0x000fe40008000f00 */
[----:B------:R-:W-:Y:S02]  /*1680*/  MOV R27, UR9 ;  /* 0x00000009001b7c02 */ /* 0x000fe40008000f00 */
[----:B------:R-:W3:Y:S04]  /*1690*/  LDG.E.CONSTANT R29, desc[UR12][R16.64] ;  /* 0x0000000c101d7981 */ /* 0x000ee8000c1e9900 */
[----:B------:R-:W3:Y:S01]  /*16a0*/  LDG.E.CONSTANT R26, desc[UR12][R26.64] ;  /* 0x0000000c1a1a7981 */ /* 0x000ee2000c1e9900 */
[----:B------:R-:W-:-:S06]  /*16b0*/  UIMAD.WIDE UR8, UR6, 0x4, UR8 ;  /* 0x00000004060878a5 */ /* 0x000fcc000f8e0208 */
[----:B0-----:R-:W-:Y:S01]  /*16c0*/  MOV R14, UR8 ;  /* 0x00000008000e7c02 */ /* 0x001fe20008000f00 */
[----:B------:R-:W-:Y:S01]  /*16d0*/  IMAD.U32 R15, RZ, RZ, UR9 ;  /* 0x00000009ff0f7e24 */ /* 0x000fe2000f8e00ff */
[----:B------:R-:W-:-:S04]  /*16e0*/  UIMAD.WIDE UR8, UR6, 0x4, UR8 ;  /* 0x00000004060878a5 */ /* 0x000fc8000f8e0208 */
[----:B------:R-:W-:Y:S01]  /*16f0*/  UIMAD.WIDE UR10, UR6, 0x4, UR8 ;  /* 0x00000004060a78a5 */ /* 0x000fe2000f8e0208 */
[----:B------:R0:W3:Y:S05]  /*1700*/  LDG.E.CONSTANT R23, desc[UR12][R14.64] ;  /* 0x0000000c0e177981 */ /* 0x0000ea000c1e9900 */
[----:B0-----:R-:W-:Y:S01]  /*1710*/  MOV R14, UR10 ;  /* 0x0000000a000e7c02 */ /* 0x001fe20008000f00 */
[----:B------:R-:W-:Y:S01]  /*1720*/  IMAD.U32 R15, RZ, RZ, UR11 ;  /* 0x0000000bff0f7e24 */ /* 0x000fe2000f8e00ff */
[----:B------:R-:W-:-:S04]  /*1730*/  UIMAD.WIDE UR10, UR6, 0x4, UR10 ;  /* 0x00000004060a78a5 */ /* 0x000fc8000f8e020a */
[----:B------:R-:W3:Y:S01]  /*1740*/  LDG.E.CONSTANT R14, desc[UR12][R14.64] ;  /* 0x0000000c0e0e7981 */ /* 0x000ee2000c1e9900 */
[----:B--2---:R-:W-:Y:S01]  /*1750*/  FMUL R21, R18, R19 ;  /* 0x0000001312157220 */ /* 0x004fe20000400000 */
[----:B------:R-:W-:-:S05]  /*1760*/  IMAD.WIDE R18, R0, 0x4, R16 ;  /* 0x0000000400127825 */ /* 0x000fca00078e0210 */
[----:B------:R0:W2:Y:S01]  /*1770*/  LDG.E.CONSTANT R22, desc[UR12][R18.64] ;  /* 0x0000000c12167981 */ /* 0x0000a2000c1e9900 */
[----:B-----5:R-:W-:Y:S01]  /*1780*/  FADD R24, R24, R21 ;  /* 0x0000001518187221 */ /* 0x020fe20000000000 */
[----:B------:R-:W-:Y:S02]  /*1790*/  MOV R16, UR8 ;  /* 0x0000000800107c02 */ /* 0x000fe40008000f00 */
[----:B------:R-:W-:Y:S01]  /*17a0*/  MOV R17, UR9 ;  /* 0x0000000900117c02 */ /* 0x000fe20008000f00 */
[----:B0-----:R-:W-:-:S04]  /*17b0*/  IMAD.WIDE R18, R0, 0x4, R18 ;  /* 0x0000000400127825 */ /* 0x001fc800078e0212 */
[----:B----4-:R-:W-:Y:S01]  /*17c0*/  FMUL R25, R20, R25 ;  /* 0x0000001914197220 */ /* 0x010fe20000400000 */
[----:B------:R-:W4:Y:S01]  /*17d0*/  LDG.E.CONSTANT R16, desc[UR12][R16.64] ;  /* 0x0000000c10107981 */ /* 0x000f22000c1e9900 */
[----:B------:R-:W-:-:S03]  /*17e0*/  IMAD.WIDE R20, R0, 0x4, R18 ;  /* 0x0000000400147825 */ /* 0x000fc600078e0212 */
[----:B------:R-:W4:Y:S01]  /*17f0*/  LDG.E.CONSTANT R27, desc[UR12][R18.64] ;  /* 0x0000000c121b7981 */ /* 0x000f22000c1e9900 */
[----:B------:R-:W-:Y:S01]  /*1800*/  FADD R15, R24, R25 ;  /* 0x00000019180f7221 */ /* 0x000fe20000000000 */
[----:B------:R-:W-:Y:S02]  /*1810*/  UIMAD.WIDE UR8, UR6, 0x4, UR10 ;  /* 0x00000004060878a5 */ /* 0x000fe4000f8e020a */
[----:B------:R-:W-:Y:S01]  /*1820*/  MOV R24, UR10 ;  /* 0x0000000a00187c02 */ /* 0x000fe20008000f00 */
[----:B------:R0:W4:Y:S01]  /*1830*/  LDG.E.CONSTANT R28, desc[UR12][R20.64] ;  /* 0x0000000c141c7981 */ /* 0x000122000c1e9900 */
[----:B------:R-:W-:Y:S01]  /*1840*/  MOV R25, UR11 ;  /* 0x0000000b00197c02 */ /* 0x000fe20008000f00 */
[----:B---3--:R-:W-:-:S04]  /*1850*/  FMUL R29, R29, R26 ;  /* 0x0000001a1d1d7220 */ /* 0x008fc80000400000 */
[----:B------:R1:W3:Y:S01]  /*1860*/  LDG.E.CONSTANT R17, desc[UR12][R24.64] ;  /* 0x0000000c18117981 */ /* 0x0002e2000c1e9900 */
[----:B0-----:R-:W-:Y:S01]  /*1870*/  IMAD.WIDE R20, R0, 0x4, R20 ;  /* 0x0000000400147825 */ /* 0x001fe200078e0214 */
[----:B------:R-:W-:-:S03]  /*1880*/  MOV R18, UR8 ;  /* 0x0000000800127c02 */ /* 0x000fc60008000f00 */
[----:B------:R-:W-:Y:S01]  /*1890*/  IMAD.U32 R19, RZ, RZ, UR9 ;  /* 0x00000009ff137e24 */ /* 0x000fe2000f8e00ff */
[----:B------:R-:W3:Y:S01]  /*18a0*/  LDG.E.CONSTANT R26, desc[UR12][R20.64] ;  /* 0x0000000c141a7981 */ /* 0x000ee2000c1e9900 */
[----:B-1----:R-:W-:-:S04]  /*18b0*/  IMAD.WIDE R24, R0, 0x4, R20 ;  /* 0x0000000400187825 */ /* 0x002fc800078e0214 */
[----:B------:R-:W-:Y:S01]  /*18c0*/  FADD R29, R15, R29 ;  /* 0x0000001d0f1d7221 */ /* 0x000fe20000000000 */
[----:B------:R-:W3:Y:S04]  /*18d0*/  LDG.E.CONSTANT R18, desc[UR12][R18.64] ;  /* 0x0000000c12127981 */ /* 0x000ee8000c1e9900 */
[----:B------:R-:W3:Y:S01]  /*18e0*/  LDG.E.CONSTANT R15, desc[UR12][R24.64] ;  /* 0x0000000c180f7981 */ /* 0x000ee2000c1e9900 */
[----:B------:R-:W-:Y:S01]  /*18f0*/  UIMAD.WIDE UR8, UR6, 0x4, UR8 ;  /* 0x00000004060878a5 */ /* 0x000fe2000f8e0208 */
[----:B--2---:R-:W-:-:S04]  /*1900*/  FMUL R22, R22, R23 ;  /* 0x0000001716167220 */ /* 0x004fc80000400000 */
[----:B------:R-:W-:Y:S01]  /*1910*/  FADD R22, R29, R22 ;  /* 0x000000161d167221 */ /* 0x000fe20000000000 */
[----:B----4-:R-:W-:-:S04]  /*1920*/  FMUL R27, R27, R16 ;  /* 0x000000101b1b7220 */ /* 0x010fc80000400000 */
[----:B------:R-:W-:Y:S01]  /*1930*/  FADD R22, R22, R27 ;  /* 0x0000001b16167221 */ /* 0x000fe20000000000 */
[----:B------:R-:W-:-:S04]  /*1940*/  FMUL R23, R28, R14 ;  /* 0x0000000e1c177220 */ /* 0x000fc80000400000 */
[----:B------:R-:W-:Y:S01]  /*1950*/  FADD R22, R22, R23 ;  /* 0x0000001716167221 */ /* 0x000fe20000000000 */
[----:B---3--:R-:W-:-:S04]  /*1960*/  FMUL R17, R26, R17 ;  /* 0x000000111a117220 */ /* 0x008fc80000400000 */
[----:B------:R-:W-:Y:S01]  /*1970*/  FADD R17, R22, R17 ;  /* 0x0000001116117221 */ /* 0x000fe20000000000 */
[----:B------:R-:W-:-:S04]  /*1980*/  IMAD.WIDE R22, R0, 0x4, R24 ;  /* 0x0000000400167825 */ /* 0x000fc800078e0218 */
[----:B------:R-:W-:-:S04]  /*1990*/  FMUL R18, R15, R18 ;  /* 0x000000120f127220 */ /* 0x000fc80000400000 */
[----:B------:R-:W-:-:S07]  /*19a0*/  FADD R24, R17, R18 ;  /* 0x0000001211187221 */ /* 0x000fce0000000000 */
.L_x_8:
[----:B------:R-:W-:Y:S05]  /*19b0*/  BRA.U !UP0, `(.L_x_5) ;  /* 0x0000000108f87547 */ /* 0x000fea000b800000 */
[----:B------:R-:W-:Y:S01]  /*19c0*/  UIADD3 UR5, UPT, UPT, UR5, -0x1, URZ ;  /* 0xffffffff05057890 */ /* 0x000fe2000fffe0ff */
[----:B------:R-:W-:-:S03]  /*19d0*/  ISETP.NE.AND P0, PT, R2, RZ, PT ;  /* 0x000000ff0200720c */ /* 0x000fc60003f05270 */
[----:B------:R-:W-:-:S09]  /*19e0*/  UISETP.GE.U32.AND UP0, UPT, UR5, 0x3, UPT ;  /* 0x000000030500788c */ /* 0x000fd2000bf06070 */
[----:B------:R-:W-:Y:S05]  /*19f0*/  BRA.U !UP0, `(.L_x_9) ;  /* 0x0000000108807547 */ /* 0x000fea000b800000 */
[----:B------:R-:W-:Y:S02]  /*1a00*/  UIMAD.WIDE UR10, UR6, 0x4, UR8 ;  /* 0x00000004060a78a5 */ /* 0x000fe4000f8e0208 */
[----:B------:R-:W-:Y:S01]  /*1a10*/  MOV R14, UR8 ;  /* 0x00000008000e7c02 */ /* 0x000fe20008000f00 */
[----:B------:R-:W-:Y:S01]  /*1a20*/  IMAD.WIDE R16, R0, 0x4, R22 ;  /* 0x0000000400107825 */ /* 0x000fe200078e0216 */
[----:B------:R-:W-:Y:S01]  /*1a30*/  MOV R15, UR9 ;  /* 0x00000009000f7c02 */ /* 0x000fe20008000f00 */
[----:B------:R-:W-:Y:S01]  /*1a40*/  UIMAD.WIDE UR8, UR6, 0x4, UR10 ;  /* 0x00000004060878a5 */ /* 0x000fe2000f8e020a */
[----:B0-----:R0:W2:Y:S01]  /*1a50*/  LDG.E.CONSTANT R25, desc[UR12][R22.64] ;  /* 0x0000000c16197981 */ /* 0x0010a2000c1e9900 */
[----:B------:R-:W-:Y:S01]  /*1a60*/  MOV R18, UR10 ;  /* 0x0000000a00127c02 */ /* 0x000fe20008000f00 */
[----:B------:R-:W-:Y:S02]  /*1a70*/  IMAD.U32 R19, RZ, RZ, UR11 ;  /* 0x0000000bff137e24 */ /* 0x000fe4000f8e00ff */
[----:B------:R-:W2:Y:S01]  /*1a80*/  LDG.E.CONSTANT R14, desc[UR12][R14.64] ;  /* 0x0000000c0e0e7981 */ /* 0x000ea2000c1e9900 */
[----:B------:R-:W-:-:S02]  /*1a90*/  MOV R20, UR8 ;  /* 0x0000000800147c02 */ /* 0x000fc40008000f00 */
[----:B------:R-:W-:Y:S01]  /*1aa0*/  MOV R21, UR9 ;  /* 0x0000000900157c02 */ /* 0x000fe20008000f00 */
[----:B------:R-:W-:Y:S01]  /*1ab0*/  UIMAD.WIDE UR8, UR6, 0x4, UR8 ;  /* 0x00000004060878a5 */ /* 0x000fe2000f8e0208 */
[C---:B------:R-:W-:Y:S01]  /*1ac0*/  IMAD.WIDE R26, R0.reuse, 0x4, R16 ;  /* 0x00000004001a7825 */ /* 0x040fe200078e0210 */
[----:B------:R-:W3:Y:S04]  /*1ad0*/  LDG.E.CONSTANT R18, desc[UR12][R18.64] ;  /* 0x0000000c12127981 */ /* 0x000ee8000c1e9900 */
[----:B------:R-:W3:Y:S01]  /*1ae0*/  LDG.E.CONSTANT R15, desc[UR12][R16.64] ;  /* 0x0000000c100f7981 */ /* 0x000ee2000c1e9900 */
[----:B------:R-:W-:Y:S01]  /*1af0*/  IMAD.U32 R29, RZ, RZ, UR9 ;  /* 0x00000009ff1d7e24 */ /* 0x000fe2000f8e00ff */
[----:B------:R-:W-:Y:S01]  /*1b00*/  MOV R28, UR8 ;  /* 0x00000008001c7c02 */ /* 0x000fe20008000f00 */
[C---:B0-----:R-:W-:Y:S01]  /*1b10*/  IMAD.WIDE R22, R0.reuse, 0x4, R26 ;  /* 0x0000000400167825 */ /* 0x041fe200078e021a */
[----:B------:R-:W4:Y:S04]  /*1b20*/  LDG.E.CONSTANT R20, desc[UR12][R20.64] ;  /* 0x0000000c14147981 */ /* 0x000f28000c1e9900 */
[----:B------:R-:W4:Y:S04]  /*1b30*/  LDG.E.CONSTANT R29, desc[UR12][R28.64] ;  /* 0x0000000c1c1d7981 */ /* 0x000f28000c1e9900 */
[----:B------:R-:W4:Y:S04]  /*1b40*/  LDG.E.CONSTANT R17, desc[UR12][R26.64] ;  /* 0x0000000c1a117981 */ /* 0x000f28000c1e9900 */
[----:B------:R0:W4:Y:S01]  /*1b50*/  LDG.E.CONSTANT R16, desc[UR12][R22.64] ;  /* 0x0000000c16107981 */ /* 0x000122000c1e9900 */
[----:B------:R-:W-:Y:S01]  /*1b60*/  UIMAD.WIDE UR8, UR6, 0x4, UR8 ;  /* 0x00000004060878a5 */ /* 0x000fe2000f8e0208 */
[----:B0-----:R-:W-:-:S04]  /*1b70*/  IMAD.WIDE R22, R0, 0x4, R22 ;  /* 0x0000000400167825 */ /* 0x001fc800078e0216 */
[----:B--2---:R-:W-:-:S04]  /*1b80*/  FMUL R25, R25, R14 ;  /* 0x0000000e19197220 */ /* 0x004fc80000400000 */
[----:B-----5:R-:W-:Y:S01]  /*1b90*/  FADD R25, R24, R25 ;  /* 0x0000001918197221 */ /* 0x020fe20000000000 */
[----:B---3--:R-:W-:-:S04]  /*1ba0*/  FMUL R14, R15, R18 ;  /* 0x000000120f0e7220 */ /* 0x008fc80000400000 */
[----:B------:R-:W-:Y:S01]  /*1bb0*/  FADD R14, R25, R14 ;  /* 0x0000000e190e7221 */ /* 0x000fe20000000000 */
[----:B----4-:R-:W-:-:S04]  /*1bc0*/  FMUL R17, R17, R20 ;  /* 0x0000001411117220 */ /* 0x010fc80000400000 */
[----:B------:R-:W-:Y:S01]  /*1bd0*/  FADD R14, R14, R17 ;  /* 0x000000110e0e7221 */ /* 0x000fe20000000000 */
[----:B------:R-:W-:-:S04]  /*1be0*/  FMUL R15, R16, R29 ;  /* 0x0000001d100f7220 */ /* 0x000fc80000400000 */
[----:B------:R-:W-:-:S07]  /*1bf0*/  FADD R24, R14, R15 ;  /* 0x0000000f0e187221 */ /* 0x000fce0000000000 */
.L_x_9:
[----:B------:R-:W-:Y:S05]  /*1c00*/  @!P0 BRA `(.L_x_5) ;  /* 0x0000000000648947 */ /* 0x000fea0003800000 */
[----:B------:R-:W-:Y:S01]  /*1c10*/  MOV R15, UR9 ;  /* 0x00000009000f7c02 */ /* 0x000fe20008000f00 */
[----:B------:R-:W2:Y:S01]  /*1c20*/  LDG.E.CONSTANT R16, desc[UR12][R22.64] ;  /* 0x0000000c16107981 */ /* 0x000ea2000c1e9900 */
[----:B------:R-:W-:-:S05]  /*1c30*/  MOV R14, UR8 ;  /* 0x00000008000e7c02 */ /* 0x000fca0008000f00 */
[----:B------:R-:W2:Y:S01]  /*1c40*/  LDG.E.CONSTANT R15, desc[UR12][R14.64] ;  /* 0x0000000c0e0f7981 */ /* 0x000ea2000c1e9900 */
[----:B------:R-:W-:Y:S01]  /*1c50*/  ISETP.NE.AND P0, PT, R2, 0x1, PT ;  /* 0x000000010200780c */ /* 0x000fe20003f05270 */
[----:B--2---:R-:W-:-:S04]  /*1c60*/  FMUL R17, R16, R15 ;  /* 0x0000000f10117220 */ /* 0x004fc80000400000 */
[----:B-----5:R-:W-:-:S08]  /*1c70*/  FADD R24, R24, R17 ;  /* 0x0000001118187221 */ /* 0x020fd00000000000 */
[----:B------:R-:W-:Y:S05]  /*1c80*/  @!P0 BRA `(.L_x_5) ;  /* 0x0000000000448947 */ /* 0x000fea0003800000 */
[----:B------:R-:W-:Y:S01]  /*1c90*/  UIMAD.WIDE UR8, UR6, 0x4, UR8 ;  /* 0x00000004060878a5 */ /* 0x000fe2000f8e0208 */
[----:B------:R-:W-:Y:S01]  /*1ca0*/  ISETP.NE.AND P0, PT, R2, 0x2, PT ;  /* 0x000000020200780c */ /* 0x000fe20003f05270 */
[----:B------:R-:W-:-:S04]  /*1cb0*/  IMAD.WIDE R22, R0, 0x4, R22 ;  /* 0x0000000400167825 */ /* 0x000fc800078e0216 */
[----:B------:R-:W-:Y:S01]  /*1cc0*/  MOV R14, UR8 ;  /* 0x00000008000e7c02 */ /* 0x000fe20008000f00 */
[----:B------:R-:W-:Y:S01]  /*1cd0*/  IMAD.U32 R15, RZ, RZ, UR9 ;  /* 0x00000009ff0f7e24 */ /* 0x000fe2000f8e00ff */
[----:B------:R-:W-:Y:S01]  /*1ce0*/  UIMAD.WIDE UR8, UR6, 0x4, UR8 ;  /* 0x00000004060878a5 */ /* 0x000fe2000f8e0208 */
[----:B------:R-:W-:Y:S01]  /*1cf0*/  IMAD.WIDE R16, R0, 0x4, R22 ;  /* 0x0000000400107825 */ /* 0x000fe200078e0216 */
[----:B------:R-:W2:Y:S04]  /*1d00*/  LDG.E.CONSTANT R20, desc[UR12][R22.64] ;  /* 0x0000000c16147981 */ /* 0x000ea8000c1e9900 */
[----:B------:R-:W-:Y:S01]  /*1d10*/  MOV R19, UR9 ;  /* 0x0000000900137c02 */ /* 0x000fe20008000f00 */
[----:B------:R-:W2:Y:S01]  /*1d20*/  LDG.E.CONSTANT R15, desc[UR12][R14.64] ;  /* 0x0000000c0e0f7981 */ /* 0x000ea2000c1e9900 */
[----:B------:R-:W-:-:S03]  /*1d30*/  MOV R18, UR8 ;  /* 0x0000000800127c02 */ /* 0x000fc60008000f00 */
[----:B------:R-:W3:Y:S04]  /*1d40*/  @P0 LDG.E.CONSTANT R16, desc[UR12][R16.64] ;  /* 0x0000000c10100981 */ /* 0x000ee8000c1e9900 */
[----:B------:R-:W3:Y:S01]  /*1d50*/  @P0 LDG.E.CONSTANT R19, desc[UR12][R18.64] ;  /* 0x0000000c12130981 */ /* 0x000ee2000c1e9900 */
[----:B--2---:R-:W-:-:S04]  /*1d60*/  FMUL R21, R20, R15 ;  /* 0x0000000f14157220 */ /* 0x004fc80000400000 */
[----:B------:R-:W-:Y:S01]  /*1d70*/  FADD R24, R24, R21 ;  /* 0x0000001518187221 */ /* 0x000fe20000000000 */
[----:B---3--:R-:W-:-:S04]  /*1d80*/  @P0 FMUL R21, R16, R19 ;  /* 0x0000001310150220 */ /* 0x008fc80000400000 */
[----:B------:R-:W-:-:S07]  /*1d90*/  @P0 FADD R24, R24, R21 ;  /* 0x0000001518180221 */ /* 0x000fce0000000000 */
.L_x_5:
[----:B------:R-:W-:Y:S05]  /*1da0*/  BSYNC.RECONVERGENT B1 ;  /* 0x0000000000017941 */ /* 0x000fea0003800200 */
.L_x_4:
[----:B------:R-:W1:Y:S01]  /*1db0*/  LDCU UR5, c[0x0][0x3b8] ;  /* 0x00007700ff0577ac */ /* 0x000e620008000800 */
[----:B------:R-:W-:-:S04]  /*1dc0*/  IADD3 R9, PT, PT, R9, 0x1, RZ ;  /* 0x0000000109097810 */ /* 0x000fc80007ffe0ff */
[----:B-1----:R-:W-:-:S13]  /*1dd0*/  ISETP.NE.AND P0, PT, R9, UR5, PT ;  /* 0x0000000509007c0c */ /* 0x002fda000bf05270 */
[----:B------:R-:W-:Y:S05]  /*1de0*/  @P0 BRA `(.L_x_10) ;  /* 0xffffffe800b80947 */ /* 0x000fea000383ffff */
.L_x_3:
[----:B------:R-:W-:Y:S05]  /*1df0*/  BSYNC.RECONVERGENT B0 ;  /* 0x0000000000007941 */ /* 0x000fea0003800200 */
.L_x_2:
[----:B------:R-:W1:Y:S01]  /*1e00*/  LDCU UR5, c[0x0][0x3b4] ;  /* 0x00007680ff0577ac */ /* 0x000e620008000800 */
[----:B------:R-:W-:-:S04]  /*1e10*/  UIADD3 UR4, UPT, UPT, UR4, 0x1, URZ ;  /* 0x0000000104047890 */ /* 0x000fc8000fffe0ff */
[----:B-1----:R-:W-:-:S09]  /*1e20*/  UISETP.NE.AND UP0, UPT, UR4, UR5, UPT ;  /* 0x000000050400728c */ /* 0x002fd2000bf05270 */
[----:B------:R-:W-:Y:S05]  /*1e30*/  BRA.U UP0, `(.L_x_11) ;  /* 0xffffffe500f07547 */ /* 0x000fea000b83ffff */
.L_x_1:
[----:B------:R-:W1:Y:S01]  /*1e40*/  LDC R5, c[0x0][0x3b0] ;  /* 0x0000ec00ff057b82 */ /* 0x000e620000000800 */
[----:B------:R-:W2:Y:S01]  /*1e50*/  LDCU UR8, c[0x0][0x3c0] ;  /* 0x00007800ff0877ac */ /* 0x000ea20008000800 */
[----:B------:R-:W-:Y:S02]  /*1e60*/  HFMA2 R3, -RZ, RZ, 0, 0 ;  /* 0x00000000ff037431 */ /* 0x000fe400000001ff */
[----:B------:R-:W-:Y:S01]  /*1e70*/  IMAD.U32 R2, RZ, RZ, UR16 ;  /* 0x00000010ff027e24 */ /* 0x000fe2000f8e00ff */
[----:B------:R-:W-:Y:S01]  /*1e80*/  SHF.R.S32.HI R11, RZ, 0x1f, R10 ;  /* 0x0000001fff0b7819 */ /* 0x000fe2000001140a */
[----:B------:R-:W2:Y:S01]  /*1e90*/  LDCU UR9, c[0x0][0x3bc] ;  /* 0x00007780ff0977ac */ /* 0x000ea20008000800 */
[----:B------:R-:W3:Y:S01]  /*1ea0*/  LDCU.64 UR10, c[0x0][0x398] ;  /* 0x00007300ff0a77ac */ /* 0x000ee20008000a00 */
[----:B------:R-:W-:Y:S01]  /*1eb0*/  UMOV UR5, URZ ;  /* 0x000000ff00057c82 */ /* 0x000fe20008000000 */
[----:B--2---:R-:W-:Y:S01]  /*1ec0*/  UIMAD.WIDE UR8, UR8, UR9, URZ ;  /* 0x00000009080872a5 */ /* 0x004fe2000f8e02ff */
[----:B-1----:R-:W-:-:S05]  /*1ed0*/  IMAD.WIDE.U32 R2, R5, UR18, R2 ;  /* 0x0000001205027c25 */ /* 0x002fca000f8e0002 */
[----:B------:R-:W-:Y:S01]  /*1ee0*/  IADD3 R0, PT, PT, R3, UR5, RZ ;  /* 0x0000000503007c10 */ /* 0x000fe2000fffe0ff */
[C---:B------:R-:W-:Y:S02]  /*1ef0*/  IMAD R5, R2.reuse, UR9, RZ ;  /* 0x0000000902057c24 */ /* 0x040fe4000f8e02ff */
[----:B------:R-:W-:-:S04]  /*1f00*/  IMAD.WIDE.U32 R2, R2, UR8, R10 ;  /* 0x0000000802027c25 */ /* 0x000fc8000f8e000a */
[----:B------:R-:W-:Y:S01]  /*1f10*/  IMAD R5, R0, UR8, R5 ;  /* 0x0000000800057c24 */ /* 0x000fe2000f8e0205 */
[----:B---3--:R-:W-:-:S04]  /*1f20*/  LEA R4, P0, R2, UR10, 0x2 ;  /* 0x0000000a02047c11 */ /* 0x008fc8000f8010ff */
[----:B------:R-:W-:-:S04]  /*1f30*/  IADD3 R3, PT, PT, R3, R5, RZ ;  /* 0x0000000503037210 */ /* 0x000fc80007ffe0ff */
[----:B------:R-:W-:-:S05]  /*1f40*/  LEA.HI.X R5, R2, UR11, R3, 0x2, P0 ;  /* 0x0000000b02057c11 */ /* 0x000fca00080f1403 */
[----:B-----5:R-:W-:Y:S01]  /*1f50*/  STG.E desc[UR12][R4.64], R24 ;  /* 0x0000001804007986 */ /* 0x020fe2000c10190c */
[----:B------:R-:W-:Y:S05]  /*1f60*/  EXIT ;  /* 0x000000000000794d */ /* 0x000fea0003800000 */
.L_x_12:
[----:B------:R-:W-:-:S00]  /*1f70*/  BRA `(.L_x_12) ;  /* 0xfffffffc00fc7947 */ /* 0x000fc0000383ffff */
[----:B------:R-:W-:-:S00]  /*1f80*/  NOP ;  /* 0x0000000000007918 */ /* 0x000fc00000000000 */
[----:B------:R-:W-:-:S00]  /*1f90*/  NOP ;  /* 0x0000000000007918 */ /* 0x000fc00000000000 */
[----:B------:R-:W-:-:S00]  /*1fa0*/  NOP ;  /* 0x0000000000007918 */ /* 0x000fc00000000000 */
[----:B------:R-:W-:-:S00]  /*1fb0*/  NOP ;  /* 0x0000000000007918 */ /* 0x000fc00000000000 */
[----:B------:R-:W-:-:S00]  /*1fc0*/  NOP ;  /* 0x0000000000007918 */ /* 0x000fc00000000000 */
[----:B------:R-:W-:-:S00]  /*1fd0*/  NOP ;  /* 0x0000000000007918 */ /* 0x000fc00000000000 */
[----:B------:R-:W-:-:S00]  /*1fe0*/  NOP ;  /* 0x0000000000007918 */ /* 0x000fc00000000000 */
[----:B------:R-:W-:-:S00]  /*1ff0*/  NOP ;  /* 0x0000000000007918 */ /* 0x000fc00000000000 */
.L_x_13:


//--------------------- .nv.shared.reserved.0     --------------------------
	.section	.nv.shared.reserved.0,"aw",@nobits
	.weak		__nv_reservedSMEM_offset_0_alias
	.size		__nv_reservedSMEM_offset_0_alias, 0, 64
	.other		__nv_reservedSMEM_offset_0_alias,@"STO_CUDA_RESERVED_SHARED STV_DEFAULT"
__nv_reservedSMEM_offset_0_alias:
	.zero		0
	.zero		64


//--------------------- .nv.constant0._Z32conv_transpose2d_fp32_opt_kernelPKfS0_S0_Pfiiiiiiiiiiiiiii --------------------------
	.section	.nv.constant0._Z32conv_transpose2d_fp32_opt_kernelPKfS0_S0_Pfiiiiiiiiiiiiiii,"a",@progbits
	.sectionflags	@""
	.align	4
.nv.constant0._Z32conv_transpose2d_fp32_opt_kernelPKfS0_S0_Pfiiiiiiiiiiiiiii:
	.zero		988


//--------------------- SYMBOLS --------------------------

	.type		.nv.reservedSmem.offset0,@object
	.size		.nv.reservedSmem.offset0,0x4
